// auto-generated by cutlass_sweep.fmha — config: {"arch": "sm_90", "direction": "fwd", "dtype": "bf16", "head_dim": 128, "mask": "residual", "schedule": "pingpong", "tile_kv": 64, "tile_q": 128}
#include "cutlass/cutlass.h"
#include "cute/tensor.hpp"
#include "cutlass/device_kernel.h"
#include "cutlass/kernel_hardware_info.h"
#include "88_hopper_fmha/collective/fmha_fusion.hpp"
#include "88_hopper_fmha/kernel/fmha_kernel_builder.hpp"

using namespace cute;
using Element = cutlass::bfloat16_t;
using TileShape = Shape<_128, _64, _128>;
using StrideQ = cute::tuple<int, _1, cute::tuple<int, int>>;
using StrideK = cute::tuple<int, _1, cute::tuple<int, int>>;
using StrideV = cute::tuple<int, cute::_1, cute::tuple<int, int>>;

using Kernel = typename cutlass::fmha::kernel::FmhaBuilder<
    Element, float, float,
    TileShape, StrideQ, StrideK, StrideV,
    cutlass::fmha::collective::ResidualFusion,
    cutlass::gemm::KernelTmaWarpSpecializedPingpong
  >::Kernel;

auto* _anchor = &cutlass::device_kernel<Kernel>;


// ===== COMPILED SASS (sm_90a) =====

	.target	sm_90a

	.elftype	@"ET_EXEC"


//--------------------- .note.nv.tkinfo           --------------------------
	.section	.note.nv.tkinfo,"",@"SHT_NOTE"
	.sectionflags	@"SHF_NOTE_NV_TKINFO"
	.tkinfo
        /*0018*/ 	.word	0x00000002
        /*0030*/ 	.string	""
        /*0030*/ 	.string	"ptxas"
        /*0030*/ 	.string	"Cuda compilation tools, release 13.0, V13.0.88"
        /*0030*/ 	.string	"Build cuda_13.0.r13.0/compiler.36424714_0"
        /*0030*/ 	.string	"-arch sm_90a -m 64 "



//--------------------- .note.nv.cuinfo           --------------------------
	.section	.note.nv.cuinfo,"",@"SHT_NOTE"
	.sectionflags	@"SHF_NOTE_NV_CUINFO"
        /*0018*/ 	.short	0x0002
        /*001a*/ 	.short	0x005a
        /*001c*/ 	.short	0x0082
	.zero		2


//--------------------- .nv.info                  --------------------------
	.section	.nv.info,"",@"SHT_CUDA_INFO"
	.align	4


	//----- nvinfo : EIATTR_REGCOUNT
	.align		4
        /*0000*/ 	.byte	0x04, 0x2f
        /*0002*/ 	.short	(.L_16 - .L_15)
	.align		4
.L_15:
        /*0004*/ 	.word	index@(_ZN7cutlass13device_kernelINS_4fmha6kernel28FmhaKernelTmaWarpSpecializedINS1_10collective30FmhaMainloopTmaWarpSpecializedINS_10bfloat16_tEffN4cute5tupleIJNS7_1CILi128EEENS9_ILi64EEESA_EEENS8_IJiNS9_ILi1EEENS8_IJiiEEEEEESF_SF_NS4_14ResidualFusionEJNS2_6OptionILNS2_3TagE0ENS9_ILb1EEEEENSH_ILSI_2ESJ_EEEEENS4_15FmhaFwdEpilogueIS6_fNS8_IJSB_SA_SB_EEEEENS2_23PersistentTileSchedulerEJSK_SL_EEEEEvNT_6ParamsE)
        /*0008*/ 	.word	0x000000a8


	//----- nvinfo : EIATTR_FRAME_SIZE
	.align		4
.L_16:
        /*000c*/ 	.byte	0x04, 0x11
        /*000e*/ 	.short	(.L_18 - .L_17)
	.align		4
.L_17:
        /*0010*/ 	.word	index@($__internal_0_$__cuda_sm20_rcp_rn_f32_slowpath)
        /*0014*/ 	.word	0x00000000


	//----- nvinfo : EIATTR_FRAME_SIZE
	.align		4
.L_18:
        /*0018*/ 	.byte	0x04, 0x11
        /*001a*/ 	.short	(.L_20 - .L_19)
	.align		4
.L_19:
        /*001c*/ 	.word	index@(_ZN7cutlass13device_kernelINS_4fmha6kernel28FmhaKernelTmaWarpSpecializedINS1_10collective30FmhaMainloopTmaWarpSpecializedINS_10bfloat16_tEffN4cute5tupleIJNS7_1CILi128EEENS9_ILi64EEESA_EEENS8_IJiNS9_ILi1EEENS8_IJiiEEEEEESF_SF_NS4_14ResidualFusionEJNS2_6OptionILNS2_3TagE0ENS9_ILb1EEEEENSH_ILSI_2ESJ_EEEEENS4_15FmhaFwdEpilogueIS6_fNS8_IJSB_SA_SB_EEEEENS2_23PersistentTileSchedulerEJSK_SL_EEEEEvNT_6ParamsE)
        /*0020*/ 	.word	0x00000000


	//----- nvinfo : EIATTR_MIN_STACK_SIZE
	.align		4
.L_20:
        /*0024*/ 	.byte	0x04, 0x12
        /*0026*/ 	.short	(.L_22 - .L_21)
	.align		4
.L_21:
        /*0028*/ 	.word	index@(_ZN7cutlass13device_kernelINS_4fmha6kernel28FmhaKernelTmaWarpSpecializedINS1_10collective30FmhaMainloopTmaWarpSpecializedINS_10bfloat16_tEffN4cute5tupleIJNS7_1CILi128EEENS9_ILi64EEESA_EEENS8_IJiNS9_ILi1EEENS8_IJiiEEEEEESF_SF_NS4_14ResidualFusionEJNS2_6OptionILNS2_3TagE0ENS9_ILb1EEEEENSH_ILSI_2ESJ_EEEEENS4_15FmhaFwdEpilogueIS6_fNS8_IJSB_SA_SB_EEEEENS2_23PersistentTileSchedulerEJSK_SL_EEEEEvNT_6ParamsE)
        /*002c*/ 	.word	0x00000000
.L_22:


//--------------------- .nv.compat                --------------------------
	.section	.nv.compat,"",@"SHT_CUDA_COMPAT_INFO"
	.align	4
        /*0000*/ 	.byte	0x02, 0x09, 0x01, 0x00, 0x02, 0x02, 0x04, 0x00, 0x02, 0x05, 0x05, 0x00, 0x03, 0x07, 0x01, 0x01
        /*0010*/ 	.byte	0x02, 0x03, 0x01, 0x00, 0x02, 0x06, 0x01, 0x00, 0x04, 0x0b, 0x08, 0x00, 0x00, 0x00, 0x00, 0x00
        /*0020*/ 	.byte	0x00, 0x00, 0x00, 0x00


//--------------------- .nv.info._ZN7cutlass13device_kernelINS_4fmha6kernel28FmhaKernelTmaWarpSpecializedINS1_10collective30FmhaMainloopTmaWarpSpecializedINS_10bfloat16_tEffN4cute5tupleIJNS7_1CILi128EEENS9_ILi64EEESA_EEENS8_IJiNS9_ILi1EEENS8_IJiiEEEEEESF_SF_NS4_14ResidualFusionEJNS2_6OptionILNS2_3TagE0ENS9_ILb1EEEEENSH_ILSI_2ESJ_EEEEENS4_15FmhaFwdEpilogueIS6_fNS8_IJSB_SA_SB_EEEEENS2_23PersistentTileSchedulerEJSK_SL_EEEEEvNT_6ParamsE --------------------------
	.section	.nv.info._ZN7cutlass13device_kernelINS_4fmha6kernel28FmhaKernelTmaWarpSpecializedINS1_10collective30FmhaMainloopTmaWarpSpecializedINS_10bfloat16_tEffN4cute5tupleIJNS7_1CILi128EEENS9_ILi64EEESA_EEENS8_IJiNS9_ILi1EEENS8_IJiiEEEEEESF_SF_NS4_14ResidualFusionEJNS2_6OptionILNS2_3TagE0ENS9_ILb1EEEEENSH_ILSI_2ESJ_EEEEENS4_15FmhaFwdEpilogueIS6_fNS8_IJSB_SA_SB_EEEEENS2_23PersistentTileSchedulerEJSK_SL_EEEEEvNT_6ParamsE,"",@"SHT_CUDA_INFO"
	.sectionflags	@""
	.align	4


	//----- nvinfo : EIATTR_CUDA_API_VERSION
	.align		4
        /*0000*/ 	.byte	0x04, 0x37
        /*0002*/ 	.short	(.L_24 - .L_23)
.L_23:
        /*0004*/ 	.word	0x00000082


	//----- nvinfo : EIATTR_KPARAM_INFO
	.align		4
.L_24:
        /*0008*/ 	.byte	0x04, 0x17
        /*000a*/ 	.short	(.L_26 - .L_25)
.L_25:
        /*000c*/ 	.word	0x00000000
        /*0010*/ 	.short	0x0000
        /*0012*/ 	.short	0x0070
        /*0014*/ 	.byte	0x00, 0xf0, 0x01, 0x20


	//----- nvinfo : EIATTR_SPARSE_MMA_MASK
	.align		4
.L_26:
        /*0018*/ 	.byte	0x03, 0x50
        /*001a*/ 	.short	0x0000


	//----- nvinfo : EIATTR_MAXREG_COUNT
	.align		4
        /*001c*/ 	.byte	0x03, 0x1b
        /*001e*/ 	.short	0x00a8


	//----- nvinfo : EIATTR_NUM_BARRIERS
	.align		4
        /*0020*/ 	.byte	0x02, 0x4c
        /*0022*/ 	.byte	0x02
	.zero		1


	//----- nvinfo : EIATTR_EXTERNS
	.align		4
        /*0024*/ 	.byte	0x04, 0x0f
        /*0026*/ 	.short	(.L_28 - .L_27)


	//   ....[0]....
	.align		4
.L_27:
        /*0028*/ 	.word	index@(__assertfail)


	//----- nvinfo : EIATTR_MERCURY_ISA_VERSION
	.align		4
.L_28:
        /*002c*/ 	.byte	0x03, 0x5f
        /*002e*/ 	.short	0x0101


	//----- nvinfo : EIATTR_INT_WARP_WIDE_INSTR_OFFSETS
	.align		4
        /*0030*/ 	.byte	0x04, 0x31
        /*0032*/ 	.short	(.L_30 - .L_29)


	//   ....[0]....
.L_29:
        /*0034*/ 	.word	0x00000760


	//   ....[1]....
        /*0038*/ 	.word	0x00000770


	//   ....[2]....
        /*003c*/ 	.word	0x00000780


	//   ....[3]....
        /*0040*/ 	.word	0x00000790


	//   ....[4]....
        /*0044*/ 	.word	0x00000800


	//   ....[5]....
        /*0048*/ 	.word	0x000009e0


	//   ....[6]....
        /*004c*/ 	.word	0x00000a90


	//----- nvinfo : EIATTR_COOP_GROUP_MASK_REGIDS
	.align		4
.L_30:
        /*0050*/ 	.byte	0x04, 0x29
        /*0052*/ 	.short	(.L_32 - .L_31)


	//   ....[0]....
.L_31:
        /*0054*/ 	.word	0xffffffff


	//   ....[1]....
        /*0058*/ 	.word	0xffffffff


	//   ....[2]....
        /*005c*/ 	.word	0xffffffff


	//   ....[3]....
        /*0060*/ 	.word	0xffffffff


	//   ....[4]....
        /*0064*/ 	.word	0xffffffff


	//   ....[5]....
        /*0068*/ 	.word	0xffffffff


	//   ....[6]....
        /*006c*/ 	.word	0xffffffff


	//   ....[7]....
        /*0070*/ 	.word	0xffffffff


	//   ....[8]....
        /*0074*/ 	.word	0xffffffff


	//   ....[9]....
        /*0078*/ 	.word	0xffffffff


	//   ....[10]....
        /*007c*/ 	.word	0xffffffff


	//   ....[11]....
        /*0080*/ 	.word	0xffffffff


	//   ....[12]....
        /*0084*/ 	.word	0xffffffff


	//   ....[13]....
        /*0088*/ 	.word	0xffffffff


	//   ....[14]....
        /*008c*/ 	.word	0xffffffff


	//   ....[15]....
        /*0090*/ 	.word	0xffffffff


	//   ....[16]....
        /*0094*/ 	.word	0xffffffff


	//   ....[17]....
        /*0098*/ 	.word	0xffffffff


	//   ....[18]....
        /*009c*/ 	.word	0xffffffff


	//   ....[19]....
        /*00a0*/ 	.word	0xffffffff


	//   ....[20]....
        /*00a4*/ 	.word	0xffffffff


	//   ....[21]....
        /*00a8*/ 	.word	0xffffffff


	//----- nvinfo : EIATTR_COOP_GROUP_INSTR_OFFSETS
	.align		4
.L_32:
        /*00ac*/ 	.byte	0x04, 0x28
        /*00ae*/ 	.short	(.L_34 - .L_33)


	//   ....[0]....
.L_33:
        /*00b0*/ 	.word	0x00000070


	//   ....[1]....
        /*00b4*/ 	.word	0x000000a0


	//   ....[2]....
        /*00b8*/ 	.word	0x000001d0


	//   ....[3]....
        /*00bc*/ 	.word	0x000003e0


	//   ....[4]....
        /*00c0*/ 	.word	0x000005a0


	//   ....[5]....
        /*00c4*/ 	.word	0x00000700


	//   ....[6]....
        /*00c8*/ 	.word	0x00001c10


	//   ....[7]....
        /*00cc*/ 	.word	0x00001c70


	//   ....[8]....
        /*00d0*/ 	.word	0x00001ee0


	//   ....[9]....
        /*00d4*/ 	.word	0x00002010


	//   ....[10]....
        /*00d8*/ 	.word	0x00003310


	//   ....[11]....
        /*00dc*/ 	.word	0x00003340


	//   ....[12]....
        /*00e0*/ 	.word	0x00003640


	//   ....[13]....
        /*00e4*/ 	.word	0x00003760


	//   ....[14]....
        /*00e8*/ 	.word	0x00005310


	//   ....[15]....
        /*00ec*/ 	.word	0x00005370


	//   ....[16]....
        /*00f0*/ 	.word	0x00005700


	//   ....[17]....
        /*00f4*/ 	.word	0x00005810


	//   ....[18]....
        /*00f8*/ 	.word	0x00006c10


	//   ....[19]....
        /*00fc*/ 	.word	0x00006c50


	//   ....[20]....
        /*0100*/ 	.word	0x00006c90


	//   ....[21]....
        /*0104*/ 	.word	0x00006cb0


	//----- nvinfo : EIATTR_REG_RECONFIG
	.align		4
.L_34:
        /*0108*/ 	.byte	0x01, 0x54
	.zero		2


	//----- nvinfo : EIATTR_SYSCALL_OFFSETS
	.align		4
        /*010c*/ 	.byte	0x04, 0x46
        /*010e*/ 	.short	(.L_36 - .L_35)


	//   ....[0]....
.L_35:
        /*0110*/ 	.word	0x000078e0


	//   ....[1]....
        /*0114*/ 	.word	0x00007a40


	//----- nvinfo : EIATTR_MBARRIER_INSTR_OFFSETS
	.align		4
.L_36:
        /*0118*/ 	.byte	0x04, 0x39
        /*011a*/ 	.short	(.L_38 - .L_37)


	//   ....[0]....
.L_37:
        /*011c*/ 	.word	0x00000390
        /*0120*/ 	.word	0x000000ff
        /*0124*/ 	.word	0x00020450
        /*0128*/ 	.short	0x0100
        /*012a*/ 	.byte	0x08
	.zero		1


	//   ....[1]....
        /*012c*/ 	.word	0x000003a0
        /*0130*/ 	.word	0x000000ff
        /*0134*/ 	.word	0x00020460
        /*0138*/ 	.short	0x0100
        /*013a*/ 	.byte	0x08
	.zero		1


	//   ....[2]....
        /*013c*/ 	.word	0x000003b0
        /*0140*/ 	.word	0x000000ff
        /*0144*/ 	.word	0x00020458
        /*0148*/ 	.short	0x0100
        /*014a*/ 	.byte	0x08
	.zero		1


	//   ....[3]....
        /*014c*/ 	.word	0x000003c0
        /*0150*/ 	.word	0x000000ff
        /*0154*/ 	.word	0x00020468
        /*0158*/ 	.short	0x0100
        /*015a*/ 	.byte	0x08
	.zero		1


	//   ....[4]....
        /*015c*/ 	.word	0x000004f0
        /*0160*/ 	.word	0x000000ff
        /*0164*/ 	.word	0x00020400
        /*0168*/ 	.short	0x0100
        /*016a*/ 	.byte	0x08
	.zero		1


	//   ....[5]....
        /*016c*/ 	.word	0x00000500
        /*0170*/ 	.word	0x000000ff
        /*0174*/ 	.word	0x00020428
        /*0178*/ 	.short	0x0100
        /*017a*/ 	.byte	0x08
	.zero		1


	//   ....[6]....
        /*017c*/ 	.word	0x00000510
        /*0180*/ 	.word	0x000000ff
        /*0184*/ 	.word	0x00020408
        /*0188*/ 	.short	0x0100
        /*018a*/ 	.byte	0x08
	.zero		1


	//   ....[7]....
        /*018c*/ 	.word	0x00000520
        /*0190*/ 	.word	0x000000ff
        /*0194*/ 	.word	0x00020430
        /*0198*/ 	.short	0x0100
        /*019a*/ 	.byte	0x08
	.zero		1


	//   ....[8]....
        /*019c*/ 	.word	0x00000530
        /*01a0*/ 	.word	0x000000ff
        /*01a4*/ 	.word	0x00020410
        /*01a8*/ 	.short	0x0100
        /*01aa*/ 	.byte	0x08
	.zero		1


	//   ....[9]....
        /*01ac*/ 	.word	0x00000540
        /*01b0*/ 	.word	0x000000ff
        /*01b4*/ 	.word	0x00020438
        /*01b8*/ 	.short	0x0100
        /*01ba*/ 	.byte	0x08
	.zero		1


	//   ....[10]....
        /*01bc*/ 	.word	0x00000550
        /*01c0*/ 	.word	0x000000ff
        /*01c4*/ 	.word	0x00020418
        /*01c8*/ 	.short	0x0100
        /*01ca*/ 	.byte	0x08
	.zero		1


	//   ....[11]....
        /*01cc*/ 	.word	0x00000560
        /*01d0*/ 	.word	0x000000ff
        /*01d4*/ 	.word	0x00020440
        /*01d8*/ 	.short	0x0100
        /*01da*/ 	.byte	0x08
	.zero		1


	//   ....[12]....
        /*01dc*/ 	.word	0x00000570
        /*01e0*/ 	.word	0x000000ff
        /*01e4*/ 	.word	0x00020420
        /*01e8*/ 	.short	0x0100
        /*01ea*/ 	.byte	0x08
	.zero		1


	//   ....[13]....
        /*01ec*/ 	.word	0x00000580
        /*01f0*/ 	.word	0x000000ff
        /*01f4*/ 	.word	0x00020448
        /*01f8*/ 	.short	0x0100
        /*01fa*/ 	.byte	0x08
	.zero		1


	//   ....[14]....
        /*01fc*/ 	.word	0x000006b0
        /*0200*/ 	.word	0x000000ff
        /*0204*/ 	.word	0x00020470
        /*0208*/ 	.short	0x0100
        /*020a*/ 	.byte	0x08
	.zero		1


	//   ....[15]....
        /*020c*/ 	.word	0x000006c0
        /*0210*/ 	.word	0x000000ff
        /*0214*/ 	.word	0x00020480
        /*0218*/ 	.short	0x0100
        /*021a*/ 	.byte	0x08
	.zero		1


	//   ....[16]....
        /*021c*/ 	.word	0x000006d0
        /*0220*/ 	.word	0x000000ff
        /*0224*/ 	.word	0x00020478
        /*0228*/ 	.short	0x0100
        /*022a*/ 	.byte	0x08
	.zero		1


	//   ....[17]....
        /*022c*/ 	.word	0x000006e0
        /*0230*/ 	.word	0x000000ff
        /*0234*/ 	.word	0x00020488
        /*0238*/ 	.short	0x0100
        /*023a*/ 	.byte	0x08
	.zero		1


	//   ....[18]....
        /*023c*/ 	.word	0x00000820
        /*0240*/ 	.word	0x000000ff
        /*0244*/ 	.word	0x00020490
        /*0248*/ 	.short	0x0100
        /*024a*/ 	.byte	0x06
	.zero		1


	//   ....[19]....
        /*024c*/ 	.word	0x00000830
        /*0250*/ 	.word	0x000000ff
        /*0254*/ 	.word	0x00020498
        /*0258*/ 	.short	0x0100
        /*025a*/ 	.byte	0x06
	.zero		1


	//   ....[20]....
        /*025c*/ 	.word	0x00000840
        /*0260*/ 	.word	0x000000ff
        /*0264*/ 	.word	0x000204a0
        /*0268*/ 	.short	0x0100
        /*026a*/ 	.byte	0x06
	.zero		1


	//   ....[21]....
        /*026c*/ 	.word	0x00000850
        /*0270*/ 	.word	0x000000ff
        /*0274*/ 	.word	0x000204a8
        /*0278*/ 	.short	0x0100
        /*027a*/ 	.byte	0x06
	.zero		1


	//   ....[22]....
        /*027c*/ 	.word	0x00000950
        /*0280*/ 	.word	0x000000ff
        /*0284*/ 	.word	0x000204c0
        /*0288*/ 	.short	0x0100
        /*028a*/ 	.byte	0x08
	.zero		1


	//   ....[23]....
        /*028c*/ 	.word	0x00000960
        /*0290*/ 	.word	0x000000ff
        /*0294*/ 	.word	0x000204e0
        /*0298*/ 	.short	0x0100
        /*029a*/ 	.byte	0x08
	.zero		1


	//   ....[24]....
        /*029c*/ 	.word	0x00000970
        /*02a0*/ 	.word	0x000000ff
        /*02a4*/ 	.word	0x000204c8
        /*02a8*/ 	.short	0x0100
        /*02aa*/ 	.byte	0x08
	.zero		1


	//   ....[25]....
        /*02ac*/ 	.word	0x00000980
        /*02b0*/ 	.word	0x000000ff
        /*02b4*/ 	.word	0x000204e8
        /*02b8*/ 	.short	0x0100
        /*02ba*/ 	.byte	0x08
	.zero		1


	//   ....[26]....
        /*02bc*/ 	.word	0x00000990
        /*02c0*/ 	.word	0x000000ff
        /*02c4*/ 	.word	0x000204d0
        /*02c8*/ 	.short	0x0100
        /*02ca*/ 	.byte	0x08
	.zero		1


	//   ....[27]....
        /*02cc*/ 	.word	0x000009a0
        /*02d0*/ 	.word	0x000000ff
        /*02d4*/ 	.word	0x000204f0
        /*02d8*/ 	.short	0x0100
        /*02da*/ 	.byte	0x08
	.zero		1


	//   ....[28]....
        /*02dc*/ 	.word	0x000009b0
        /*02e0*/ 	.word	0x000000ff
        /*02e4*/ 	.word	0x000204d8
        /*02e8*/ 	.short	0x0100
        /*02ea*/ 	.byte	0x08
	.zero		1


	//   ....[29]....
        /*02ec*/ 	.word	0x000009c0
        /*02f0*/ 	.word	0x000000ff
        /*02f4*/ 	.word	0x000204f8
        /*02f8*/ 	.short	0x0100
        /*02fa*/ 	.byte	0x08
	.zero		1


	//   ....[30]....
        /*02fc*/ 	.word	0x00000ac0
        /*0300*/ 	.word	0x000000ff
        /*0304*/ 	.word	0x000204b0
        /*0308*/ 	.short	0x0100
        /*030a*/ 	.byte	0x06
	.zero		1


	//   ....[31]....
        /*030c*/ 	.word	0x000012c0
        /*0310*/ 	.word	0x000000ff
        /*0314*/ 	.word	0x00020450
        /*0318*/ 	.short	0x010a
        /*031a*/ 	.byte	0x04
	.zero		1


	//   ....[32]....
        /*031c*/ 	.word	0x00001370
        /*0320*/ 	.word	0x000000ff
        /*0324*/ 	.word	0x00020400
        /*0328*/ 	.short	0x010a
        /*032a*/ 	.byte	0x3a
	.zero		1


	//   ....[33]....
        /*032c*/ 	.word	0x00001390
        /*0330*/ 	.word	0x000000ff
        /*0334*/ 	.word	0xfffffff8
        /*0338*/ 	.short	0x010a
        /*033a*/ 	.byte	0x28
	.zero		1


	//   ....[34]....
        /*033c*/ 	.word	0x00002790
        /*0340*/ 	.word	0x00000015
        /*0344*/ 	.word	0x00000000
        /*0348*/ 	.short	0x0101
        /*034a*/ 	.byte	0x2b
	.zero		1


	//   ....[35]....
        /*034c*/ 	.word	0x00002bb0
        /*0350*/ 	.word	0x000000ff
        /*0354*/ 	.word	0x00020400
        /*0358*/ 	.short	0x010a
        /*035a*/ 	.byte	0x06
	.zero		1


	//   ....[36]....
        /*035c*/ 	.word	0x00002d90
        /*0360*/ 	.word	0x000000ff
        /*0364*/ 	.word	0x00000000
        /*0368*/ 	.short	0x0101
        /*036a*/ 	.byte	0x3a
	.zero		1


	//   ....[37]....
        /*036c*/ 	.word	0x00002ef0
        /*0370*/ 	.word	0x000000ff
        /*0374*/ 	.word	0x00020400
        /*0378*/ 	.short	0x010a
        /*037a*/ 	.byte	0x06
	.zero		1


	//   ....[38]....
        /*037c*/ 	.word	0x000042b0
        /*0380*/ 	.word	0x000000ff
        /*0384*/ 	.word	0x00020400
        /*0388*/ 	.short	0x010a
        /*038a*/ 	.byte	0x06
	.zero		1


	//   ....[39]....
        /*038c*/ 	.word	0x000046f0
        /*0390*/ 	.word	0x000000ff
        /*0394*/ 	.word	0x00020400
        /*0398*/ 	.short	0x010a
        /*039a*/ 	.byte	0x06
	.zero		1


	//   ....[40]....
        /*039c*/ 	.word	0x000048c0
        /*03a0*/ 	.word	0x000000ff
        /*03a4*/ 	.word	0x00000000
        /*03a8*/ 	.short	0x0101
        /*03aa*/ 	.byte	0x06
	.zero		1


	//   ....[41]....
        /*03ac*/ 	.word	0x00004970
        /*03b0*/ 	.word	0x000000ff
        /*03b4*/ 	.word	0x00000000
        /*03b8*/ 	.short	0x0101
        /*03ba*/ 	.byte	0x06
	.zero		1


	//   ....[42]....
        /*03bc*/ 	.word	0x00004b20
        /*03c0*/ 	.word	0x000000ff
        /*03c4*/ 	.word	0x00020400
        /*03c8*/ 	.short	0x010a
        /*03ca*/ 	.byte	0x06
	.zero		1


	//   ....[43]....
        /*03cc*/ 	.word	0x00006310
        /*03d0*/ 	.word	0x000000ff
        /*03d4*/ 	.word	0x00020400
        /*03d8*/ 	.short	0x010a
        /*03da*/ 	.byte	0x06
	.zero		1


	//   ....[44]....
        /*03dc*/ 	.word	0x00006730
        /*03e0*/ 	.word	0x000000ff
        /*03e4*/ 	.word	0x00020400
        /*03e8*/ 	.short	0x010a
        /*03ea*/ 	.byte	0x06
	.zero		1


	//   ....[45]....
        /*03ec*/ 	.word	0x00006900
        /*03f0*/ 	.word	0x000000ff
        /*03f4*/ 	.word	0x00000000
        /*03f8*/ 	.short	0x0101
        /*03fa*/ 	.byte	0x06
	.zero		1


	//   ....[46]....
        /*03fc*/ 	.word	0x000069b0
        /*0400*/ 	.word	0x000000ff
        /*0404*/ 	.word	0x00000000
        /*0408*/ 	.short	0x0101
        /*040a*/ 	.byte	0x06
	.zero		1


	//   ....[47]....
        /*040c*/ 	.word	0x00006b60
        /*0410*/ 	.word	0x000000ff
        /*0414*/ 	.word	0x00000000
        /*0418*/ 	.short	0x0101
        /*041a*/ 	.byte	0x04
	.zero		1


	//   ....[48]....
        /*041c*/ 	.word	0x00006be0
        /*0420*/ 	.word	0x000000ff
        /*0424*/ 	.word	0x00000000
        /*0428*/ 	.short	0x0101
        /*042a*/ 	.byte	0x2b
	.zero		1


	//   ....[49]....
        /*042c*/ 	.word	0x00007260
        /*0430*/ 	.word	0x000000ff
        /*0434*/ 	.word	0x00000008
        /*0438*/ 	.short	0x010a
        /*043a*/ 	.byte	0x28
	.zero		1


	//   ....[50]....
        /*043c*/ 	.word	0x000088e0
        /*0440*/ 	.word	0x00000000
        /*0444*/ 	.word	0x00020490
        /*0448*/ 	.short	0x0101
        /*044a*/ 	.byte	0x24
	.zero		1


	//   ....[51]....
        /*044c*/ 	.word	0x00008ca0
        /*0450*/ 	.word	0x00000007
        /*0454*/ 	.word	0x00020460
        /*0458*/ 	.short	0x010a
        /*045a*/ 	.byte	0x3f
	.zero		1


	//   ....[52]....
        /*045c*/ 	.word	0x00008f70
        /*0460*/ 	.word	0x00000007
        /*0464*/ 	.word	0x000204b0
        /*0468*/ 	.short	0x0101
        /*046a*/ 	.byte	0x3f
	.zero		1


	//   ....[53]....
        /*046c*/ 	.word	0x00008f80
        /*0470*/ 	.word	0x00000007
        /*0474*/ 	.word	0x000204b0
        /*0478*/ 	.short	0x010a
        /*047a*/ 	.byte	0x3f
	.zero		1


	//   ....[54]....
        /*047c*/ 	.word	0x00009020
        /*0480*/ 	.word	0x00000004
        /*0484*/ 	.word	0x00020460
        /*0488*/ 	.short	0x010a
        /*048a*/ 	.byte	0x3f
	.zero		1


	//   ....[55]....
        /*048c*/ 	.word	0x000095e0
        /*0490*/ 	.word	0x00000008
        /*0494*/ 	.word	0x00020428
        /*0498*/ 	.short	0x010a
        /*049a*/ 	.byte	0x3f
	.zero		1


	//   ....[56]....
        /*049c*/ 	.word	0x000098b0
        /*04a0*/ 	.word	0x00000004
        /*04a4*/ 	.word	0x000204b0
        /*04a8*/ 	.short	0x0101
        /*04aa*/ 	.byte	0x3f
	.zero		1


	//   ....[57]....
        /*04ac*/ 	.word	0x000098c0
        /*04b0*/ 	.word	0x00000004
        /*04b4*/ 	.word	0x000204b0
        /*04b8*/ 	.short	0x010a
        /*04ba*/ 	.byte	0x3f
	.zero		1


	//   ....[58]....
        /*04bc*/ 	.word	0x00009970
        /*04c0*/ 	.word	0x00000007
        /*04c4*/ 	.word	0x00020428
        /*04c8*/ 	.short	0x010a
        /*04ca*/ 	.byte	0x3f
	.zero		1


	//   ....[59]....
        /*04cc*/ 	.word	0x00009cd0
        /*04d0*/ 	.word	0x00000007
        /*04d4*/ 	.word	0x00020428
        /*04d8*/ 	.short	0x010a
        /*04da*/ 	.byte	0x3f
	.zero		1


	//   ....[60]....
        /*04dc*/ 	.word	0x00009fb0
        /*04e0*/ 	.word	0x00000007
        /*04e4*/ 	.word	0x00020428
        /*04e8*/ 	.short	0x010a
        /*04ea*/ 	.byte	0x3f
	.zero		1


	//   ....[61]....
        /*04ec*/ 	.word	0x0000a2e0
        /*04f0*/ 	.word	0x00000003
        /*04f4*/ 	.word	0x00020450
        /*04f8*/ 	.short	0x010a
        /*04fa*/ 	.byte	0x3f
	.zero		1


	//   ....[62]....
        /*04fc*/ 	.word	0x0000a340
        /*0500*/ 	.word	0x00000005
        /*0504*/ 	.word	0x00020400
        /*0508*/ 	.short	0x010a
        /*050a*/ 	.byte	0x3f
	.zero		1


	//   ....[63]....
        /*050c*/ 	.word	0x0000a3a0
        /*0510*/ 	.word	0x00000000
        /*0514*/ 	.word	0xfffffff8
        /*0518*/ 	.short	0x010a
        /*051a*/ 	.byte	0x3f
	.zero		1


	//   ....[64]....
        /*051c*/ 	.word	0x0000a400
        /*0520*/ 	.word	0x00000008
        /*0524*/ 	.word	0x00020400
        /*0528*/ 	.short	0x010a
        /*052a*/ 	.byte	0x3f
	.zero		1


	//   ....[65]....
        /*052c*/ 	.word	0x0000a460
        /*0530*/ 	.word	0x00000005
        /*0534*/ 	.word	0x00020400
        /*0538*/ 	.short	0x010a
        /*053a*/ 	.byte	0x3f
	.zero		1


	//   ....[66]....
        /*053c*/ 	.word	0x0000a4c0
        /*0540*/ 	.word	0x00000009
        /*0544*/ 	.word	0x00020400
        /*0548*/ 	.short	0x010a
        /*054a*/ 	.byte	0x3f
	.zero		1


	//   ....[67]....
        /*054c*/ 	.word	0x0000a520
        /*0550*/ 	.word	0x00000005
        /*0554*/ 	.word	0x00020400
        /*0558*/ 	.short	0x010a
        /*055a*/ 	.byte	0x3f
	.zero		1


	//   ....[68]....
        /*055c*/ 	.word	0x0000a580
        /*0560*/ 	.word	0x00000009
        /*0564*/ 	.word	0x00020400
        /*0568*/ 	.short	0x010a
        /*056a*/ 	.byte	0x3f
	.zero		1


	//   ....[69]....
        /*056c*/ 	.word	0x0000a5e0
        /*0570*/ 	.word	0x00000003
        /*0574*/ 	.word	0x00000008
        /*0578*/ 	.short	0x010a
        /*057a*/ 	.byte	0x3f
	.zero		1


	//   ....[70]....
        /*057c*/ 	.word	0x0000a6b0
        /*0580*/ 	.word	0x00000007
        /*0584*/ 	.word	0x00020460
        /*0588*/ 	.short	0x010a
        /*058a*/ 	.byte	0x3f
	.zero		1


	//   ....[71]....
        /*058c*/ 	.word	0x0000a700
        /*0590*/ 	.word	0x00000007
        /*0594*/ 	.word	0x000204b0
        /*0598*/ 	.short	0x010a
        /*059a*/ 	.byte	0x3f
	.zero		1


	//   ....[72]....
        /*059c*/ 	.word	0x0000a750
        /*05a0*/ 	.word	0x00000004
        /*05a4*/ 	.word	0x00020460
        /*05a8*/ 	.short	0x010a
        /*05aa*/ 	.byte	0x3f
	.zero		1


	//   ....[73]....
        /*05ac*/ 	.word	0x0000a820
        /*05b0*/ 	.word	0x00000008
        /*05b4*/ 	.word	0x00020428
        /*05b8*/ 	.short	0x010a
        /*05ba*/ 	.byte	0x3f
	.zero		1


	//   ....[74]....
        /*05bc*/ 	.word	0x0000a870
        /*05c0*/ 	.word	0x00000004
        /*05c4*/ 	.word	0x000204b0
        /*05c8*/ 	.short	0x010a
        /*05ca*/ 	.byte	0x3f
	.zero		1


	//   ....[75]....
        /*05cc*/ 	.word	0x0000a8c0
        /*05d0*/ 	.word	0x00000007
        /*05d4*/ 	.word	0x00020428
        /*05d8*/ 	.short	0x010a
        /*05da*/ 	.byte	0x3f
	.zero		1


	//   ....[76]....
        /*05dc*/ 	.word	0x0000a910
        /*05e0*/ 	.word	0x00000007
        /*05e4*/ 	.word	0x00020428
        /*05e8*/ 	.short	0x010a
        /*05ea*/ 	.byte	0x3f
	.zero		1


	//   ....[77]....
        /*05ec*/ 	.word	0x0000a960
        /*05f0*/ 	.word	0x00000007
        /*05f4*/ 	.word	0x00020428
        /*05f8*/ 	.short	0x010a
        /*05fa*/ 	.byte	0x3f
	.zero		1


	//----- nvinfo : EIATTR_NUM_MBARRIERS
	.align		4
.L_38:
        /*05fc*/ 	.byte	0x03, 0x38
        /*05fe*/ 	.short	0x001f


	//----- nvinfo : EIATTR_EXIT_INSTR_OFFSETS
	.align		4
        /*0600*/ 	.byte	0x04, 0x1c
        /*0602*/ 	.short	(.L_40 - .L_39)


	//   ....[0]....
.L_39:
        /*0604*/ 	.word	0x00000b20


	//   ....[1]....
        /*0608*/ 	.word	0x00000b90


	//   ....[2]....
        /*060c*/ 	.word	0x00008910


	//   ....[3]....
        /*0610*/ 	.word	0x00008970


	//   ....[4]....
        /*0614*/ 	.word	0x000089a0


	//   ....[5]....
        /*0618*/ 	.word	0x000092e0


	//   ....[6]....
        /*061c*/ 	.word	0x00009310


	//   ....[7]....
        /*0620*/ 	.word	0x0000a2c0


	//----- nvinfo : EIATTR_MAX_THREADS
	.align		4
.L_40:
        /*0624*/ 	.byte	0x04, 0x05
        /*0626*/ 	.short	(.L_42 - .L_41)
.L_41:
        /*0628*/ 	.word	0x00000180
        /*062c*/ 	.word	0x00000001
        /*0630*/ 	.word	0x00000001


	//----- nvinfo : EIATTR_CRS_STACK_SIZE
	.align		4
.L_42:
        /*0634*/ 	.byte	0x04, 0x1e
        /*0636*/ 	.short	(.L_44 - .L_43)
.L_43:
        /*0638*/ 	.word	0x00000000


	//----- nvinfo : EIATTR_CBANK_PARAM_SIZE
	.align		4
.L_44:
        /*063c*/ 	.byte	0x03, 0x19
        /*063e*/ 	.short	0x0870


	//----- nvinfo : EIATTR_PARAM_CBANK
	.align		4
        /*0640*/ 	.byte	0x04, 0x0a
        /*0642*/ 	.short	(.L_46 - .L_45)
	.align		4
.L_45:
        /*0644*/ 	.word	index@(.nv.constant0._ZN7cutlass13device_kernelINS_4fmha6kernel28FmhaKernelTmaWarpSpecializedINS1_10collective30FmhaMainloopTmaWarpSpecializedINS_10bfloat16_tEffN4cute5tupleIJNS7_1CILi128EEENS9_ILi64EEESA_EEENS8_IJiNS9_ILi1EEENS8_IJiiEEEEEESF_SF_NS4_14ResidualFusionEJNS2_6OptionILNS2_3TagE0ENS9_ILb1EEEEENSH_ILSI_2ESJ_EEEEENS4_15FmhaFwdEpilogueIS6_fNS8_IJSB_SA_SB_EEEEENS2_23PersistentTileSchedulerEJSK_SL_EEEEEvNT_6ParamsE)
        /*0648*/ 	.short	0x0210
        /*064a*/ 	.short	0x0870


	//----- nvinfo : EIATTR_SW_WAR
	.align		4
.L_46:
        /*064c*/ 	.byte	0x04, 0x36
        /*064e*/ 	.short	(.L_48 - .L_47)
.L_47:
        /*0650*/ 	.word	0x00000008
.L_48:


//--------------------- .nv.callgraph             --------------------------
	.section	.nv.callgraph,"",@"SHT_CUDA_CALLGRAPH"
	.align	4
	.sectionentsize	8
	.align		4
        /*0000*/ 	.word	0x00000000
	.align		4
        /*0004*/ 	.word	0xffffffff
	.align		4
        /*0008*/ 	.word	index@(_ZN7cutlass13device_kernelINS_4fmha6kernel28FmhaKernelTmaWarpSpecializedINS1_10collective30FmhaMainloopTmaWarpSpecializedINS_10bfloat16_tEffN4cute5tupleIJNS7_1CILi128EEENS9_ILi64EEESA_EEENS8_IJiNS9_ILi1EEENS8_IJiiEEEEEESF_SF_NS4_14ResidualFusionEJNS2_6OptionILNS2_3TagE0ENS9_ILb1EEEEENSH_ILSI_2ESJ_EEEEENS4_15FmhaFwdEpilogueIS6_fNS8_IJSB_SA_SB_EEEEENS2_23PersistentTileSchedulerEJSK_SL_EEEEEvNT_6ParamsE)
	.align		4
        /*000c*/ 	.word	index@(__assertfail)
	.align		4
        /*0010*/ 	.word	0x00000000
	.align		4
        /*0014*/ 	.word	0xfffffffe
	.align		4
        /*0018*/ 	.word	0x00000000
	.align		4
        /*001c*/ 	.word	0xfffffffd
	.align		4
        /*0020*/ 	.word	0x00000000
	.align		4
        /*0024*/ 	.word	0xfffffffc


//--------------------- .nv.constant4             --------------------------
	.section	.nv.constant4,"a",@progbits
	.align	8
	.align		8
.nv.constant4:
        /*0000*/ 	.dword	__assertfail
	.align		8
        /*0008*/ 	.dword	__unnamed_1
	.align		8
        /*0010*/ 	.dword	__unnamed_2
	.align		8
        /*0018*/ 	.dword	_ZN39_INTERNAL_3289b0ad_4_k_cu_7bccd027_35374cuda3std3__45__cpo5beginE
	.align		8
        /*0020*/ 	.dword	_ZN39_INTERNAL_3289b0ad_4_k_cu_7bccd027_35374cuda3std3__45__cpo3endE
	.align		8
        /*0028*/ 	.dword	_ZN39_INTERNAL_3289b0ad_4_k_cu_7bccd027_35374cuda3std3__45__cpo6cbeginE
	.align		8
        /*0030*/ 	.dword	_ZN39_INTERNAL_3289b0ad_4_k_cu_7bccd027_35374cuda3std3__45__cpo4cendE
	.align		8
        /*0038*/ 	.dword	_ZN39_INTERNAL_3289b0ad_4_k_cu_7bccd027_35374cuda3std3__441_GLOBAL__N__3289b0ad_4_k_cu_7bccd027_35376ignoreE
	.align		8
        /*0040*/ 	.dword	_ZN39_INTERNAL_3289b0ad_4_k_cu_7bccd027_35374cuda3std3__419piecewise_constructE
	.align		8
        /*0048*/ 	.dword	_ZN39_INTERNAL_3289b0ad_4_k_cu_7bccd027_35374cuda3std3__48in_placeE
	.align		8
        /*0050*/ 	.dword	_ZN39_INTERNAL_3289b0ad_4_k_cu_7bccd027_35374cuda3std6ranges3__45__cpo4swapE
	.align		8
        /*0058*/ 	.dword	_ZN39_INTERNAL_3289b0ad_4_k_cu_7bccd027_35374cuda3std6ranges3__45__cpo9iter_moveE
	.align		8
        /*0060*/ 	.dword	_ZN39_INTERNAL_3289b0ad_4_k_cu_7bccd027_35374cute7productE
	.align		8
        /*0068*/ 	.dword	_ZN39_INTERNAL_3289b0ad_4_k_cu_7bccd027_35374cute1_E
	.align		8
        /*0070*/ 	.dword	$str$24
	.align		8
        /*0078*/ 	.dword	$str$25


//--------------------- .text._ZN7cutlass13device_kernelINS_4fmha6kernel28FmhaKernelTmaWarpSpecializedINS1_10collective30FmhaMainloopTmaWarpSpecializedINS_10bfloat16_tEffN4cute5tupleIJNS7_1CILi128EEENS9_ILi64EEESA_EEENS8_IJiNS9_ILi1EEENS8_IJiiEEEEEESF_SF_NS4_14ResidualFusionEJNS2_6OptionILNS2_3TagE0ENS9_ILb1EEEEENSH_ILSI_2ESJ_EEEEENS4_15FmhaFwdEpilogueIS6_fNS8_IJSB_SA_SB_EEEEENS2_23PersistentTileSchedulerEJSK_SL_EEEEEvNT_6ParamsE --------------------------
	.section	.text._ZN7cutlass13device_kernelINS_4fmha6kernel28FmhaKernelTmaWarpSpecializedINS1_10collective30FmhaMainloopTmaWarpSpecializedINS_10bfloat16_tEffN4cute5tupleIJNS7_1CILi128EEENS9_ILi64EEESA_EEENS8_IJiNS9_ILi1EEENS8_IJiiEEEEEESF_SF_NS4_14ResidualFusionEJNS2_6OptionILNS2_3TagE0ENS9_ILb1EEEEENSH_ILSI_2ESJ_EEEEENS4_15FmhaFwdEpilogueIS6_fNS8_IJSB_SA_SB_EEEEENS2_23PersistentTileSchedulerEJSK_SL_EEEEEvNT_6ParamsE,"ax",@progbits
	.align	128
.text._ZN7cutlass13device_kernelINS_4fmha6kernel28FmhaKernelTmaWarpSpecializedINS1_10collective30FmhaMainloopTmaWarpSpecializedINS_10bfloat16_tEffN4cute5tupleIJNS7_1CILi128EEENS9_ILi64EEESA_EEENS8_IJiNS9_ILi1EEENS8_IJiiEEEEEESF_SF_NS4_14ResidualFusionEJNS2_6OptionILNS2_3TagE0ENS9_ILb1EEEEENSH_ILSI_2ESJ_EEEEENS4_15FmhaFwdEpilogueIS6_fNS8_IJSB_SA_SB_EEEEENS2_23PersistentTileSchedulerEJSK_SL_EEEEEvNT_6ParamsE:
        .type           _ZN7cutlass13device_kernelINS_4fmha6kernel28FmhaKernelTmaWarpSpecializedINS1_10collective30FmhaMainloopTmaWarpSpecializedINS_10bfloat16_tEffN4cute5tupleIJNS7_1CILi128EEENS9_ILi64EEESA_EEENS8_IJiNS9_ILi1EEENS8_IJiiEEEEEESF_SF_NS4_14ResidualFusionEJNS2_6OptionILNS2_3TagE0ENS9_ILb1EEEEENSH_ILSI_2ESJ_EEEEENS4_15FmhaFwdEpilogueIS6_fNS8_IJSB_SA_SB_EEEEENS2_23PersistentTileSchedulerEJSK_SL_EEEEEvNT_6ParamsE,@function
        .size           _ZN7cutlass13device_kernelINS_4fmha6kernel28FmhaKernelTmaWarpSpecializedINS1_10collective30FmhaMainloopTmaWarpSpecializedINS_10bfloat16_tEffN4cute5tupleIJNS7_1CILi128EEENS9_ILi64EEESA_EEENS8_IJiNS9_ILi1EEENS8_IJiiEEEEEESF_SF_NS4_14ResidualFusionEJNS2_6OptionILNS2_3TagE0ENS9_ILb1EEEEENSH_ILSI_2ESJ_EEEEENS4_15FmhaFwdEpilogueIS6_fNS8_IJSB_SA_SB_EEEEENS2_23PersistentTileSchedulerEJSK_SL_EEEEEvNT_6ParamsE,(.L_x_149 - _ZN7cutlass13device_kernelINS_4fmha6kernel28FmhaKernelTmaWarpSpecializedINS1_10collective30FmhaMainloopTmaWarpSpecializedINS_10bfloat16_tEffN4cute5tupleIJNS7_1CILi128EEENS9_ILi64EEESA_EEENS8_IJiNS9_ILi1EEENS8_IJiiEEEEEESF_SF_NS4_14ResidualFusionEJNS2_6OptionILNS2_3TagE0ENS9_ILb1EEEEENSH_ILSI_2ESJ_EEEEENS4_15FmhaFwdEpilogueIS6_fNS8_IJSB_SA_SB_EEEEENS2_23PersistentTileSchedulerEJSK_SL_EEEEEvNT_6ParamsE)
        .other          _ZN7cutlass13device_kernelINS_4fmha6kernel28FmhaKernelTmaWarpSpecializedINS1_10collective30FmhaMainloopTmaWarpSpecializedINS_10bfloat16_tEffN4cute5tupleIJNS7_1CILi128EEENS9_ILi64EEESA_EEENS8_IJiNS9_ILi1EEENS8_IJiiEEEEEESF_SF_NS4_14ResidualFusionEJNS2_6OptionILNS2_3TagE0ENS9_ILb1EEEEENSH_ILSI_2ESJ_EEEEENS4_15FmhaFwdEpilogueIS6_fNS8_IJSB_SA_SB_EEEEENS2_23PersistentTileSchedulerEJSK_SL_EEEEEvNT_6ParamsE,@"STO_CUDA_ENTRY STV_DEFAULT"
_ZN7cutlass13device_kernelINS_4fmha6kernel28FmhaKernelTmaWarpSpecializedINS1_10collective30FmhaMainloopTmaWarpSpecializedINS_10bfloat16_tEffN4cute5tupleIJNS7_1CILi128EEENS9_ILi64EEESA_EEENS8_IJiNS9_ILi1EEENS8_IJiiEEEEEESF_SF_NS4_14ResidualFusionEJNS2_6OptionILNS2_3TagE0ENS9_ILb1EEEEENSH_ILSI_2ESJ_EEEEENS4_15FmhaFwdEpilogueIS6_fNS8_IJSB_SA_SB_EEEEENS2_23PersistentTileSchedulerEJSK_SL_EEEEEvNT_6ParamsE:
[----:B------:R-:W1:Y:S01]  /*0000*/  LDC R1, c[0x0][0x28] ;  /* 0x00000a00ff017b82 */ /* 0x000e620000000800 */
[----:B------:R-:W2:Y:S07]  /*0010*/  S2R R2, SR_TID.X ;  /* 0x0000000000027919 */ /* 0x000eae0000002100 */
[----:B------:R-:W3:Y:S01]  /*0020*/  S2UR UR6, SR_CTAID.X ;  /* 0x00000000000679c3 */ /* 0x000ee20000002500 */
[----:B------:R-:W-:Y:S01]  /*0030*/  ELECT P1, URZ, PT ;  /* 0x00000000003f782f */ /* 0x000fe20003820000 */
[----:B------:R-:W-:Y:S01]  /*0040*/  BSSY B0, `(.L_x_0) ;  /* 0x0000018000007945 */ /* 0x000fe20003800000 */
[----:B---3--:R-:W-:-:S02]  /*0050*/  MOV R17, UR6 ;  /* 0x0000000600117c02 */ /* 0x008fc40008000f00 */
[----:B--2---:R-:W-:-:S05]  /*0060*/  SHF.R.U32.HI R0, RZ, 0x5, R2 ;  /* 0x00000005ff007819 */ /* 0x004fca0000011602 */
[----:B------:R-:W2:Y:S02]  /*0070*/  SHFL.IDX PT, R3, R0, RZ, 0x1f ;  /* 0x00001fff00037589 */ /* 0x000ea400000e0000 */
[----:B--2---:R-:W-:Y:S02]  /*0080*/  R2UR UR4, R3 ;  /* 0x00000000030472ca */ /* 0x004fe400000e0000 */
[----:B------:R-:W-:-:S06]  /*0090*/  SHF.R.U32.HI R3, RZ, 0x7, R2 ;  /* 0x00000007ff037819 */ /* 0x000fcc0000011602 */
[----:B------:R-:W2:Y:S05]  /*00a0*/  SHFL.IDX PT, R3, R3, RZ, 0x1f ;  /* 0x00001fff03037589 */ /* 0x000eaa00000e0000 */
[----:B------:R-:W-:Y:S02]  /*00b0*/  USHF.R.S32.HI UR5, URZ, 0x1f, UR4 ;  /* 0x0000001f3f057899 */ /* 0x000fe40008011404 */
[----:B------:R-:W-:Y:S02]  /*00c0*/  ISETP.EQ.AND P2, PT, RZ, UR4, P1 ;  /* 0x00000004ff007c0c */ /* 0x000fe40008f42270 */
[----:B------:R-:W-:-:S04]  /*00d0*/  ULEA.HI UR5, UR5, UR4, URZ, 0x2 ;  /* 0x0000000405057291 */ /* 0x000fc8000f8f103f */
[----:B------:R-:W-:-:S04]  /*00e0*/  ULOP3.LUT UR5, UR5, 0xfffffffc, URZ, 0xc0, !UPT ;  /* 0xfffffffc05057892 */ /* 0x000fc8000f8ec03f */
[----:B------:R-:W-:-:S03]  /*00f0*/  UIADD3 UR5, UR4, -UR5, URZ ;  /* 0x8000000504057290 */ /* 0x000fc6000fffe03f */
[----:B-1----:R-:W-:Y:S09]  /*0100*/  @!P2 BRA `(.L_x_1) ;  /* 0x00000000002ca947 */ /* 0x002ff20003800000 */
[----:B------:R-:W-:Y:S02]  /*0110*/  ULDC.64 UR6, c[0x0][0x198] ;  /* 0x0000660000067ab9 */ /* 0x000fe40000000a00 */
[----:B------:R-:W-:Y:S02]  /*0120*/  UIADD3 UR8, UP0, UR6, 0xf0, URZ ;  /* 0x000000f006087890 */ /* 0x000fe4000ff1e03f */
[----:B------:R-:W-:Y:S02]  /*0130*/  UIADD3 UR10, UP1, UR6, 0x1f0, URZ ;  /* 0x000001f0060a7890 */ /* 0x000fe4000ff3e03f */
[----:B------:R-:W-:Y:S02]  /*0140*/  UIADD3 UR6, UP2, UR6, 0x2f0, URZ ;  /* 0x000002f006067890 */ /* 0x000fe4000ff5e03f */
[----:B------:R-:W-:Y:S02]  /*0150*/  UIADD3.X UR9, URZ, UR7, URZ, UP0, !UPT ;  /* 0x000000073f097290 */ /* 0x000fe400087fe43f */
[----:B------:R-:W-:-:S02]  /*0160*/  UIADD3.X UR11, URZ, UR7, URZ, UP1, !UPT ;  /* 0x000000073f0b7290 */ /* 0x000fc40008ffe43f */
[----:B------:R-:W-:-:S05]  /*0170*/  UIADD3.X UR7, URZ, UR7, URZ, UP2, !UPT ;  /* 0x000000073f077290 */ /* 0x000fca00097fe43f */
[----:B------:R1:W-:Y:S02]  /*0180*/  UTMACCTL.PF [UR8] ;  /* 0x00000000080079b9 */ /* 0x0003e40008040000 */
[----:B------:R1:W-:Y:S02]  /*0190*/  UTMACCTL.PF [UR10] ;  /* 0x000000000a0079b9 */ /* 0x0003e40008040000 */
[----:B------:R1:W-:Y:S02]  /*01a0*/  UTMACCTL.PF [UR6] ;  /* 0x00000000060079b9 */ /* 0x0003e40008040000 */
[----:B-1----:R-:W-:Y:S01]  /*01b0*/  NOP ;  /* 0x0000000000007918 */ /* 0x002fe20000000000 */
.L_x_1:
[----:B------:R-:W-:Y:S05]  /*01c0*/  BSYNC B0 ;  /* 0x0000000000007941 */ /* 0x000fea0003800000 */
.L_x_0:
[----:B------:R-:W1:Y:S01]  /*01d0*/  SHFL.IDX PT, R4, R0, RZ, 0x1f ;  /* 0x00001fff00047589 */ /* 0x000e6200000e0000 */
[----:B--2---:R-:W-:Y:S01]  /*01e0*/  R2UR UR53, R3 ;  /* 0x00000000033572ca */ /* 0x004fe200000e0000 */
[----:B------:R-:W-:Y:S02]  /*01f0*/  UISETP.NE.AND UP0, UPT, UR5, 0x1, UPT ;  /* 0x000000010500788c */ /* 0x000fe4000bf05270 */
[----:B------:R-:W-:-:S10]  /*0200*/  UISETP.NE.AND UP1, UPT, UR5, 0x2, UPT ;  /* 0x000000020500788c */ /* 0x000fd4000bf25270 */
[----:B------:R-:W-:Y:S02]  /*0210*/  UIADD3 UR10, UR53, -0x1, URZ ;  /* 0xffffffff350a7890 */ /* 0x000fe4000fffe03f */
[----:B------:R-:W-:Y:S02]  /*0220*/  UISETP.EQ.AND UP2, UPT, UR53, URZ, !UP0 ;  /* 0x0000003f3500728c */ /* 0x000fe4000c742270 */
[----:B------:R-:W-:Y:S02]  /*0230*/  UISETP.EQ.AND UP3, UPT, UR53, URZ, !UP1 ;  /* 0x0000003f3500728c */ /* 0x000fe4000cf62270 */
[----:B------:R-:W-:Y:S02]  /*0240*/  UISETP.GE.U32.AND UP4, UPT, UR10, 0x4, UPT ;  /* 0x000000040a00788c */ /* 0x000fe4000bf86070 */
[----:B------:R-:W-:Y:S01]  /*0250*/  USEL UR52, URZ, 0x1, !UP2 ;  /* 0x000000013f347887 */ /* 0x000fe2000d000000 */
[----:B-1----:R-:W-:Y:S01]  /*0260*/  ISETP.NE.AND P0, PT, R4, RZ, PT ;  /* 0x000000ff0400720c */ /* 0x002fe20003f05270 */
[----:B------:R-:W-:Y:S01]  /*0270*/  USEL UR51, URZ, 0x1, !UP3 ;  /* 0x000000013f337887 */ /* 0x000fe2000d800000 */
[----:B------:R-:W-:Y:S01]  /*0280*/  IMAD.U32 R4, RZ, RZ, UR5 ;  /* 0x00000005ff047e24 */ /* 0x000fe2000f8e00ff */
[----:B------:R-:W-:-:S02]  /*0290*/  USEL UR52, UR52, 0x2, UP4 ;  /* 0x0000000234347887 */ /* 0x000fc4000a000000 */
[----:B------:R-:W-:-:S08]  /*02a0*/  USEL UR51, UR51, 0x2, UP4 ;  /* 0x0000000233337887 */ /* 0x000fd0000a000000 */
[----:B------:R-:W-:Y:S05]  /*02b0*/  @P0 BRA `(.L_x_2) ;  /* 0x0000000000480947 */ /* 0x000fea0003800000 */
[----:B------:R-:W1:Y:S01]  /*02c0*/  S2UR UR8, SR_CgaCtaId ;  /* 0x00000000000879c3 */ /* 0x000e620000008800 */
[----:B------:R-:W-:Y:S01]  /*02d0*/  UMOV UR4, 0x400 ;  /* 0x0000040000047882 */ /* 0x000fe20000000000 */
[----:B------:R-:W-:Y:S01]  /*02e0*/  UMOV UR5, 0x1 ;  /* 0x0000000100057882 */ /* 0x000fe20000000000 */
[----:B------:R-:W-:Y:S01]  /*02f0*/  UMOV UR6, 0x80 ;  /* 0x0000008000067882 */ /* 0x000fe20000000000 */
[----:B------:R-:W-:Y:S01]  /*0300*/  ELECT P0, URZ, PT ;  /* 0x00000000003f782f */ /* 0x000fe20003800000 */
[----:B------:R-:W-:-:S04]  /*0310*/  UIADD3 UR6, -UR6, 0x100000, URZ ;  /* 0x0010000006067890 */ /* 0x000fc8000fffe13f */
[----:B------:R-:W-:Y:S02]  /*0320*/  USHF.L.U32 UR7, UR6, 0xb, URZ ;  /* 0x0000000b06077899 */ /* 0x000fe4000800063f */
[----:B------:R-:W-:Y:S02]  /*0330*/  USHF.L.U32 UR6, UR6, 0x1, URZ ;  /* 0x0000000106067899 */ /* 0x000fe4000800063f */
[----:B-1----:R-:W-:Y:S02]  /*0340*/  ULEA UR8, UR8, UR4, 0x18 ;  /* 0x0000000408087291 */ /* 0x002fe4000f8ec03f */
[----:B------:R-:W-:-:S04]  /*0350*/  UIADD3 UR4, -UR5, 0x100000, URZ ;  /* 0x0010000005047890 */ /* 0x000fc8000fffe13f */
[----:B------:R-:W-:Y:S02]  /*0360*/  USHF.L.U32 UR5, UR4, 0xb, URZ ;  /* 0x0000000b04057899 */ /* 0x000fe4000800063f */
[----:B------:R-:W-:Y:S01]  /*0370*/  USHF.L.U32 UR4, UR4, 0x1, URZ ;  /* 0x0000000104047899 */ /* 0x000fe2000800063f */
[----:B------:R-:W1:Y:S11]  /*0380*/  FENCE.VIEW.ASYNC.S ;  /* 0x00000000000073c6 */ /* 0x000e760000000000 */
[----:B-1----:R1:W2:Y:S01]  /*0390*/  SYNCS.EXCH.64 URZ, [UR8+0x20450], UR4 ;  /* 0x02045004083f75b2 */ /* 0x0022a20008000100 */
[----:B------:R1:W3:Y:S01]  /*03a0*/  SYNCS.EXCH.64 URZ, [UR8+0x20460], UR6 ;  /* 0x02046006083f75b2 */ /* 0x0002e20008000100 */
[----:B------:R1:W4:Y:S01]  /*03b0*/  SYNCS.EXCH.64 URZ, [UR8+0x20458], UR4 ;  /* 0x02045804083f75b2 */ /* 0x0003220008000100 */
[----:B------:R1:W1:Y:S01]  /*03c0*/  SYNCS.EXCH.64 URZ, [UR8+0x20468], UR6 ;  /* 0x02046806083f75b2 */ /* 0x0002620008000100 */
[----:B------:R-:W-:Y:S01]  /*03d0*/  NOP ;  /* 0x0000000000007918 */ /* 0x000fe20000000000 */
.L_x_2:
[----:B------:R-:W5:Y:S01]  /*03e0*/  SHFL.IDX PT, R3, R0, RZ, 0x1f ;  /* 0x00001fff00037589 */ /* 0x000f6200000e0000 */
[----:B------:R-:W-:Y:S01]  /*03f0*/  NOP ;  /* 0x0000000000007918 */ /* 0x000fe20000000000 */
[----:B-----5:R-:W-:-:S13]  /*0400*/  ISETP.NE.AND P0, PT, R3, RZ, PT ;  /* 0x000000ff0300720c */ /* 0x020fda0003f05270 */
[----:B------:R-:W-:Y:S05]  /*0410*/  @P0 BRA `(.L_x_3) ;  /* 0x0000000000600947 */ /* 0x000fea0003800000 */
[----:B-1----:R-:W1:Y:S01]  /*0420*/  S2UR UR5, SR_CgaCtaId ;  /* 0x00000000000579c3 */ /* 0x002e620000008800 */
[----:B------:R-:W-:Y:S01]  /*0430*/  UMOV UR4, 0x400 ;  /* 0x0000040000047882 */ /* 0x000fe20000000000 */
[----:B------:R-:W-:Y:S01]  /*0440*/  UMOV UR6, 0x1 ;  /* 0x0000000100067882 */ /* 0x000fe20000000000 */
[----:B------:R-:W-:Y:S01]  /*0450*/  UMOV UR9, 0x100 ;  /* 0x0000010000097882 */ /* 0x000fe20000000000 */
[----:B------:R-:W-:-:S04]  /*0460*/  UIADD3 UR6, -UR6, 0x100000, URZ ;  /* 0x0010000006067890 */ /* 0x000fc8000fffe13f */
[----:B------:R-:W-:Y:S02]  /*0470*/  USHF.L.U32 UR7, UR6, 0xb, URZ ;  /* 0x0000000b06077899 */ /* 0x000fe4000800063f */
[----:B------:R-:W-:Y:S01]  /*0480*/  USHF.L.U32 UR6, UR6, 0x1, URZ ;  /* 0x0000000106067899 */ /* 0x000fe2000800063f */
[----:B------:R-:W-:Y:S01]  /*0490*/  ELECT P0, URZ, PT ;  /* 0x00000000003f782f */ /* 0x000fe20003800000 */
[----:B-1----:R-:W-:Y:S02]  /*04a0*/  ULEA UR8, UR5, UR4, 0x18 ;  /* 0x0000000405087291 */ /* 0x002fe4000f8ec03f */
[----:B------:R-:W-:-:S04]  /*04b0*/  UIADD3 UR4, -UR9, 0x100000, URZ ;  /* 0x0010000009047890 */ /* 0x000fc8000fffe13f */
[----:B------:R-:W-:Y:S02]  /*04c0*/  USHF.L.U32 UR5, UR4, 0xb, URZ ;  /* 0x0000000b04057899 */ /* 0x000fe4000800063f */
[----:B------:R-:W-:Y:S01]  /*04d0*/  USHF.L.U32 UR4, UR4, 0x1, URZ ;  /* 0x0000000104047899 */ /* 0x000fe2000800063f */
[----:B------:R-:W1:Y:S03]  /*04e0*/  FENCE.VIEW.ASYNC.S ;  /* 0x00000000000073c6 */ /* 0x000e660000000000 */
[----:B-1----:R1:W1:Y:S08]  /*04f0*/  SYNCS.EXCH.64 URZ, [UR8+0x20400], UR6 ;  /* 0x02040006083f75b2 */ /* 0x0022700008000100 */
[----:B------:R1:W1:Y:S01]  /*0500*/  SYNCS.EXCH.64 URZ, [UR8+0x20428], UR4 ;  /* 0x02042804083f75b2 */ /* 0x0002620008000100 */
        /* <DEDUP_REMOVED lines=8> */
[----:B------:R-:W-:Y:S01]  /*0590*/  NOP ;  /* 0x0000000000007918 */ /* 0x000fe20000000000 */
.L_x_3:
        /* <DEDUP_REMOVED lines=21> */
[----:B------:R-:W-:Y:S01]  /*06f0*/  NOP ;  /* 0x0000000000007918 */ /* 0x000fe20000000000 */
.L_x_4:
[----:B------:R-:W5:Y:S01]  /*0700*/  SHFL.IDX PT, R3, R0, RZ, 0x1f ;  /* 0x00001fff00037589 */ /* 0x000f6200000e0000 */
[----:B------:R-:W-:Y:S01]  /*0710*/  ELECT P0, URZ, PT ;  /* 0x00000000003f782f */ /* 0x000fe20003800000 */
[----:B------:R-:W-:Y:S01]  /*0720*/  NOP ;  /* 0x0000000000007918 */ /* 0x000fe20000000000 */
[----:B-1----:R-:W-:Y:S02]  /*0730*/  UMOV UR4, 0x80 ;  /* 0x0000008000047882 */ /* 0x002fe40000000000 */
[C---:B-----5:R-:W-:Y:S02]  /*0740*/  ISETP.NE.OR P0, PT, R3.reuse, RZ, !P0 ;  /* 0x000000ff0300720c */ /* 0x060fe40004705670 */
[----:B------:R-:W-:-:S11]  /*0750*/  ISETP.NE.AND P3, PT, R3, RZ, PT ;  /* 0x000000ff0300720c */ /* 0x000fd60003f65270 */
[----:B------:R-:W-:Y:S01]  /*0760*/  VOTEU.ALL UP2, P0 ;  /* 0x00000000003f7886 */ /* 0x000fe20000040000 */
[----:B------:R-:W-:Y:S01]  /*0770*/  VOTEU.ALL UP3, P0 ;  /* 0x00000000003f7886 */ /* 0x000fe20000060000 */
[----:B------:R-:W-:Y:S01]  /*0780*/  VOTEU.ALL UP4, P0 ;  /* 0x00000000003f7886 */ /* 0x000fe20000080000 */
[----:B------:R-:W-:Y:S02]  /*0790*/  VOTEU.ALL UP5, P0 ;  /* 0x00000000003f7886 */ /* 0x000fe400000a0000 */
[----:B------:R-:W1:Y:S01]  /*07a0*/  @!UP2 S2UR UR7, SR_CgaCtaId ;  /* 0x000000000007a9c3 */ /* 0x000e620000008800 */
[----:B------:R-:W-:Y:S01]  /*07b0*/  @!UP2 UMOV UR6, 0x400 ;  /* 0x000004000006a882 */ /* 0x000fe20000000000 */
[----:B------:R-:W-:-:S04]  /*07c0*/  @!UP2 UIADD3 UR4, -UR4, 0x100000, URZ ;  /* 0x001000000404a890 */ /* 0x000fc8000fffe13f */
[----:B------:R-:W-:Y:S02]  /*07d0*/  @!UP2 USHF.L.U32 UR5, UR4, 0xb, URZ ;  /* 0x0000000b0405a899 */ /* 0x000fe4000800063f */
[----:B------:R-:W-:Y:S02]  /*07e0*/  @!UP2 USHF.L.U32 UR4, UR4, 0x1, URZ ;  /* 0x000000010404a899 */ /* 0x000fe4000800063f */
[----:B-1----:R-:W-:Y:S01]  /*07f0*/  @!UP2 ULEA UR6, UR7, UR6, 0x18 ;  /* 0x000000060706a291 */ /* 0x002fe2000f8ec03f */
[----:B------:R-:W-:Y:S01]  /*0800*/  VOTEU.ALL UP2, P0 ;  /* 0x00000000003f7886 */ /* 0x000fe20000040000 */
[----:B------:R-:W1:Y:S10]  /*0810*/  FENCE.VIEW.ASYNC.S ;  /* 0x00000000000073c6 */ /* 0x000e740000000000 */
[----:B-1----:R1:W1:Y:S01]  /*0820*/  @!UP2 SYNCS.EXCH.64 URZ, [UR6+0x20490], UR4 ;  /* 0x02049004063fa5b2 */ /* 0x0022620008000100 */
[----:B------:R1:W1:Y:S01]  /*0830*/  @!UP3 SYNCS.EXCH.64 URZ, [UR6+0x20498], UR4 ;  /* 0x02049804063fb5b2 */ /* 0x0002620008000100 */
[----:B------:R1:W1:Y:S01]  /*0840*/  @!UP4 SYNCS.EXCH.64 URZ, [UR6+0x204a0], UR4 ;  /* 0x0204a004063fc5b2 */ /* 0x0002620008000100 */
[----:B------:R1:W1:Y:S01]  /*0850*/  @!UP5 SYNCS.EXCH.64 URZ, [UR6+0x204a8], UR4 ;  /* 0x0204a804063fd5b2 */ /* 0x0002620008000100 */
[----:B------:R-:W-:Y:S01]  /*0860*/  NOP ;  /* 0x0000000000007918 */ /* 0x000fe20000000000 */
[----:B------:R-:W-:Y:S05]  /*0870*/  @P3 BRA `(.L_x_5) ;  /* 0x0000000000583947 */ /* 0x000fea0003800000 */
[----:B-1----:R-:W1:Y:S01]  /*0880*/  S2UR UR5, SR_CgaCtaId ;  /* 0x00000000000579c3 */ /* 0x002e620000008800 */
[----:B------:R-:W-:Y:S01]  /*0890*/  UMOV UR4, 0x400 ;  /* 0x0000040000047882 */ /* 0x000fe20000000000 */
[----:B------:R-:W-:Y:S01]  /*08a0*/  UMOV UR6, 0x20 ;  /* 0x0000002000067882 */ /* 0x000fe20000000000 */
[----:B------:R-:W-:Y:S01]  /*08b0*/  UMOV UR7, 0x80 ;  /* 0x0000008000077882 */ /* 0x000fe20000000000 */
[----:B------:R-:W-:Y:S01]  /*08c0*/  ELECT P0, URZ, PT ;  /* 0x00000000003f782f */ /* 0x000fe20003800000 */
[----:B-1----:R-:W-:Y:S02]  /*08d0*/  ULEA UR8, UR5, UR4, 0x18 ;  /* 0x0000000405087291 */ /* 0x002fe4000f8ec03f */
[----:B------:R-:W-:-:S04]  /*08e0*/  UIADD3 UR4, -UR6, 0x100000, URZ ;  /* 0x0010000006047890 */ /* 0x000fc8000fffe13f */
[----:B------:R-:W-:Y:S02]  /*08f0*/  USHF.L.U32 UR5, UR4, 0xb, URZ ;  /* 0x0000000b04057899 */ /* 0x000fe4000800063f */
[----:B------:R-:W-:Y:S02]  /*0900*/  USHF.L.U32 UR4, UR4, 0x1, URZ ;  /* 0x0000000104047899 */ /* 0x000fe4000800063f */
        /* <DEDUP_REMOVED lines=13> */
.L_x_5:
[----:B------:R-:W-:Y:S01]  /*09e0*/  VOTEU.ANY UP2, P2 ;  /* 0x00000000003f7886 */ /* 0x000fe20001040100 */
[----:B-1----:R-:W-:Y:S01]  /*09f0*/  UMOV UR4, 0x40 ;  /* 0x0000004000047882 */ /* 0x002fe20000000000 */
[----:B------:R-:W-:Y:S01]  /*0a00*/  ISETP.NE.AND P3, PT, RZ, UR53, PT ;  /* 0x00000035ff007c0c */ /* 0x000fe2000bf65270 */
[----:B------:R-:W-:Y:S01]  /*0a10*/  NOP ;  /* 0x0000000000007918 */ /* 0x000fe20000000000 */
[----:B------:R-:W-:Y:S01]  /*0a20*/  ISETP.EQ.AND P0, PT, R4, 0x2, P1 ;  /* 0x000000020400780c */ /* 0x000fe20000f02270 */
[----:B------:R-:W1:Y:S01]  /*0a30*/  @UP2 S2UR UR7, SR_CgaCtaId ;  /* 0x00000000000729c3 */ /* 0x000e620000008800 */
[----:B------:R-:W-:Y:S01]  /*0a40*/  @UP2 UMOV UR6, 0x400 ;  /* 0x0000040000062882 */ /* 0x000fe20000000000 */
[----:B------:R-:W-:-:S04]  /*0a50*/  @UP2 UIADD3 UR4, -UR4, 0x100000, URZ ;  /* 0x0010000004042890 */ /* 0x000fc8000fffe13f */
[----:B------:R-:W-:Y:S02]  /*0a60*/  @UP2 USHF.L.U32 UR5, UR4, 0xb, URZ ;  /* 0x0000000b04052899 */ /* 0x000fe4000800063f */
[----:B------:R-:W-:Y:S02]  /*0a70*/  @UP2 USHF.L.U32 UR4, UR4, 0x1, URZ ;  /* 0x0000000104042899 */ /* 0x000fe4000800063f */
[----:B-1----:R-:W-:Y:S01]  /*0a80*/  @UP2 ULEA UR6, UR7, UR6, 0x18 ;  /* 0x0000000607062291 */ /* 0x002fe2000f8ec03f */
[----:B------:R-:W-:Y:S01]  /*0a90*/  VOTEU.ANY UP2, P2 ;  /* 0x00000000003f7886 */ /* 0x000fe20001040100 */
[----:B------:R-:W-:Y:S01]  /*0aa0*/  ISETP.EQ.AND P2, PT, R4, 0x1, P1 ;  /* 0x000000010400780c */ /* 0x000fe20000f42270 */
[----:B------:R-:W1:Y:S09]  /*0ab0*/  FENCE.VIEW.ASYNC.S ;  /* 0x00000000000073c6 */ /* 0x000e720000000000 */
[----:B-1----:R1:W2:Y:S01]  /*0ac0*/  @UP2 SYNCS.EXCH.64 URZ, [UR6+0x204b0], UR4 ;  /* 0x0204b004063f25b2 */ /* 0x0022a20008000100 */
[----:B------:R-:W-:Y:S01]  /*0ad0*/  NOP ;  /* 0x0000000000007918 */ /* 0x000fe20000000000 */
[----:B--234-:R-:W-:Y:S06]  /*0ae0*/  BAR.SYNC.DEFER_BLOCKING 0x0 ;  /* 0x0000000000007b1d */ /* 0x01cfec0000010000 */
[----:B------:R-:W-:Y:S05]  /*0af0*/  @!P3 BRA `(.L_x_6) ;  /* 0x0000007c0088b947 */ /* 0x000fea0003800000 */
[----:B------:R-:W-:-:S06]  /*0b00*/  UISETP.GT.U32.AND UP0, UPT, UR10, 0x3, UPT ;  /* 0x000000030a00788c */ /* 0x000fcc000bf04070 */
[----:B------:R-:W-:-:S13]  /*0b10*/  PLOP3.LUT P0, PT, PT, PT, UP0, 0x80, 0x0 ;  /* 0x000000000000781c */ /* 0x000fda0003f0f008 */
[----:B-1----:R-:W-:Y:S05]  /*0b20*/  @P0 EXIT ;  /* 0x000000000000094d */ /* 0x002fea0003800000 */
.L_x_7:
[----:B------:R-:W-:-:S08]  /*0b30*/  NOP ;  /* 0x0000000000007918 */ /* 0x000fd00000000000 */
[----:B------:R-:W1:Y:S02]  /*0b40*/  USETMAXREG.TRY_ALLOC.CTAPOOL UP0, 0xf0 ;  /* 0x000000f0000079c8 */ /* 0x000e640008000600 */
[----:B-1----:R-:W-:-:S13]  /*0b50*/  PLOP3.LUT P0, PT, PT, PT, UP0, 0x80, 0x0 ;  /* 0x000000000000781c */ /* 0x002fda0003f0f008 */
[----:B------:R-:W-:Y:S05]  /*0b60*/  @!P0 BRA `(.L_x_7) ;  /* 0xfffffffc00f08947 */ /* 0x000fea000383ffff */
[----:B------:R-:W-:Y:S02]  /*0b70*/  ULDC UR4, c[0x0][0xa00] ;  /* 0x0002800000047ab9 */ /* 0x000fe40000000800 */
[----:B------:R-:W-:-:S13]  /*0b80*/  ISETP.GE.AND P0, PT, R17, UR4, PT ;  /* 0x0000000411007c0c */ /* 0x000fda000bf06270 */
[----:B------:R-:W-:Y:S05]  /*0b90*/  @P0 EXIT ;  /* 0x000000000000094d */ /* 0x000fea0003800000 */
[----:B------:R-:W1:Y:S01]  /*0ba0*/  S2UR UR4, SR_CgaCtaId ;  /* 0x00000000000479c3 */ /* 0x000e620000008800 */
[----:B------:R-:W-:Y:S01]  /*0bb0*/  SHF.R.S32.HI R3, RZ, 0x1f, R2 ;  /* 0x0000001fff037819 */ /* 0x000fe20000011402 */
[----:B------:R-:W-:Y:S01]  /*0bc0*/  UMOV UR36, 0x400 ;  /* 0x0000040000247882 */ /* 0x000fe20000000000 */
[----:B------:R-:W-:Y:S01]  /*0bd0*/  UISETP.NE.AND UP0, UPT, UR53, 0x1, UPT ;  /* 0x000000013500788c */ /* 0x000fe2000bf05270 */
[----:B------:R-:W-:Y:S01]  /*0be0*/  MOV R19, RZ ;  /* 0x000000ff00137202 */ /* 0x000fe20000000f00 */
[----:B------:R-:W-:Y:S01]  /*0bf0*/  ULOP3.LUT UR50, UR52, 0x1, URZ, 0xfc, !UPT ;  /* 0x0000000134327892 */ /* 0x000fe2000f8efc3f */
[-C--:B------:R-:W-:Y:S01]  /*0c00*/  LEA.HI R3, R3, R2.reuse, RZ, 0x7 ;  /* 0x0000000203037211 */ /* 0x080fe200078f38ff */
[----:B------:R-:W-:Y:S02]  /*0c10*/  UP2UR UR5, UPR, URZ, 0x1 ;  /* 0x000000013f057883 */ /* 0x000fe40008000000 */
[----:B------:R-:W-:Y:S01]  /*0c20*/  USEL UR6, URZ, 0x1, UP0 ;  /* 0x000000013f067887 */ /* 0x000fe20008000000 */
[----:B------:R-:W-:Y:S01]  /*0c30*/  LOP3.LUT R3, R3, 0xffffff80, RZ, 0xc0, !PT ;  /* 0xffffff8003037812 */ /* 0x000fe200078ec0ff */
[----:B------:R-:W-:Y:S01]  /*0c40*/  ULDC.64 UR54, c[0x0][0x198] ;  /* 0x0000660000367ab9 */ /* 0x000fe20000000a00 */
[----:B------:R-:W-:Y:S01]  /*0c50*/  UMOV UR48, URZ ;  /* 0x0000003f00307c82 */ /* 0x000fe20008000000 */
[----:B------:R-:W-:Y:S01]  /*0c60*/  UMOV UR47, URZ ;  /* 0x0000003f002f7c82 */ /* 0x000fe20008000000 */
[----:B------:R-:W-:Y:S01]  /*0c70*/  IADD3 R3, -R3, R2, RZ ;  /* 0x0000000203037210 */ /* 0x000fe20007ffe1ff */
[----:B------:R-:W-:Y:S01]  /*0c80*/  IMAD.U32 R22, RZ, RZ, UR6 ;  /* 0x00000006ff167e24 */ /* 0x000fe2000f8e00ff */
[----:B------:R-:W-:Y:S01]  /*0c90*/  UMOV UR46, URZ ;  /* 0x0000003f002e7c82 */ /* 0x000fe20008000000 */
[----:B------:R-:W-:Y:S01]  /*0ca0*/  ULDC.64 UR56, c[0x0][0x208] ;  /* 0x0000820000387ab9 */ /* 0x000fe20000000a00 */
[----:B------:R-:W-:-:S04]  /*0cb0*/  SHF.R.S32.HI R0, RZ, 0x1f, R3 ;  /* 0x0000001fff007819 */ /* 0x000fc80000011403 */
[----:B------:R-:W-:Y:S01]  /*0cc0*/  LEA.HI R0, R0, R3, RZ, 0x2 ;  /* 0x0000000300007211 */ /* 0x000fe200078f10ff */
[----:B-1----:R-:W-:-:S03]  /*0cd0*/  ULEA UR36, UR4, UR36, 0x18 ;  /* 0x0000002404247291 */ /* 0x002fc6000f8ec03f */
[----:B------:R-:W-:Y:S01]  /*0ce0*/  LOP3.LUT R0, R0, 0x7ffffffc, RZ, 0xc0, !PT ;  /* 0x7ffffffc00007812 */ /* 0x000fe200078ec0ff */
[----:B------:R-:W-:Y:S02]  /*0cf0*/  UIADD3 UR4, UR36, 0x8000, URZ ;  /* 0x0000800024047890 */ /* 0x000fe4000fffe03f */
[----:B------:R-:W-:Y:S02]  /*0d00*/  USHF.R.U32.HI UR5, URZ, 0x4, UR36 ;  /* 0x000000043f057899 */ /* 0x000fe40008011624 */
[----:B------:R-:W-:Y:S01]  /*0d10*/  IMAD.IADD R0, R3, 0x1, -R0 ;  /* 0x0000000103007824 */ /* 0x000fe200078e0a00 */
[----:B------:R-:W-:Y:S02]  /*0d20*/  USHF.R.U32.HI UR4, URZ, 0x4, UR4 ;  /* 0x000000043f047899 */ /* 0x000fe40008011604 */
[----:B------:R-:W-:Y:S02]  /*0d30*/  ULOP3.LUT UR5, UR5, 0x3fff, URZ, 0xc0, !UPT ;  /* 0x00003fff05057892 */ /* 0x000fe4000f8ec03f */
[----:B------:R-:W-:Y:S01]  /*0d40*/  ULOP3.LUT UR49, UR4, 0x3fff, URZ, 0xc0, !UPT ;  /* 0x00003fff04317892 */ /* 0x000fe2000f8ec03f */
[----:B------:R-:W-:Y:S01]  /*0d50*/  SHF.L.U32 R16, R0, 0x1, RZ ;  /* 0x0000000100107819 */ /* 0x000fe200000006ff */
[----:B------:R-:W-:-:S02]  /*0d60*/  ULOP3.LUT UR37, UR5, 0x10000, URZ, 0xfc, !UPT ;  /* 0x0001000005257892 */ /* 0x000fc4000f8efc3f */
[----:B------:R-:W-:-:S12]  /*0d70*/  ULOP3.LUT UR38, UR49, 0x10000, URZ, 0xfc, !UPT ;  /* 0x0001000031267892 */ /* 0x000fd8000f8efc3f */
.L_x_79:
[----:B------:R-:W-:Y:S01]  /*0d80*/  ULDC UR8, c[0x0][0xa04] ;  /* 0x0002810000087ab9 */ /* 0x000fe20000000800 */
[----:B------:R-:W-:Y:S01]  /*0d90*/  R2UR UR39, R17 ;  /* 0x00000000112772ca */ /* 0x000fe200000e0000 */
[----:B------:R-:W-:Y:S01]  /*0da0*/  UISETP.NE.AND UP0, UPT, UR8, 0x1, UPT ;  /* 0x000000010800788c */ /* 0x000fe2000bf05270 */
[----:B------:R-:W-:Y:S01]  /*0db0*/  ULDC UR4, c[0x0][0xa10] ;  /* 0x0002840000047ab9 */ /* 0x000fe20000000800 */
[----:B------:R-:W-:Y:S01]  /*0dc0*/  ULDC UR44, c[0x0][0xa1c] ;  /* 0x00028700002c7ab9 */ /* 0x000fe20000000800 */
[----:B------:R-:W-:Y:S02]  /*0dd0*/  UISETP.NE.AND UP1, UPT, UR4, 0x1, UPT ;  /* 0x000000010400788c */ /* 0x000fe4000bf25270 */
[----:B------:R-:W-:-:S06]  /*0de0*/  UISETP.NE.AND UP2, UPT, UR53, 0x1, UPT ;  /* 0x000000013500788c */ /* 0x000fcc000bf45270 */
[----:B------:R-:W-:Y:S01]  /*0df0*/  @UP0 ULDC.64 UR6, c[0x0][0xa08] ;  /* 0x0002820000060ab9 */ /* 0x000fe20000000a00 */
[----:B------:R-:W-:Y:S01]  /*0e00*/  PLOP3.LUT P0, PT, PT, PT, UP2, 0x80, 0x0 ;  /* 0x000000000000781c */ /* 0x000fe20003f0f028 */
[----:B------:R-:W-:-:S03]  /*0e10*/  UIMAD.WIDE.U32 UR4, UR39, UR6, URZ ;  /* 0x00000006270472a5 */ /* 0x000fc6000f8e003f */
[----:B------:R-:W-:Y:S01]  /*0e20*/  @UP1 ULDC UR6, c[0x0][0xa18] ;  /* 0x0002860000061ab9 */ /* 0x000fe20000000800 */
[----:B------:R-:W-:Y:S02]  /*0e30*/  @UP0 USHF.R.U32.HI UR39, URZ, UR7, UR5 ;  /* 0x000000073f270299 */ /* 0x000fe40008011605 */
[----:B------:R-:W-:Y:S01]  /*0e40*/  UISETP.NE.AND UP0, UPT, UR44, 0x1, UPT ;  /* 0x000000012c00788c */ /* 0x000fe2000bf05270 */
[----:B------:R-:W-:Y:S02]  /*0e50*/  @UP1 ULDC UR4, c[0x0][0xa14] ;  /* 0x0002850000041ab9 */ /* 0x000fe40000000800 */
[----:B------:R-:W-:Y:S02]  /*0e60*/  UIMAD.WIDE.U32 UR4, UR39, UR4, URZ ;  /* 0x00000004270472a5 */ /* 0x000fe4000f8e003f */
[----:B------:R-:W-:Y:S01]  /*0e70*/  IMAD R0, RZ, RZ, -UR39 ;  /* 0x80000027ff007e24 */ /* 0x000fe2000f8e02ff */
[----:B------:R-:W-:Y:S01]  /*0e80*/  UMOV UR45, UR39 ;  /* 0x00000027002d7c82 */ /* 0x000fe20008000000 */
[----:B------:R-:W-:-:S02]  /*0e90*/  @UP1 USHF.R.U32.HI UR45, URZ, UR6, UR5 ;  /* 0x000000063f2d1299 */ /* 0x000fc40008011605 */
[----:B------:R-:W-:Y:S02]  /*0ea0*/  IMAD R0, R0, UR8, R17 ;  /* 0x0000000800007c24 */ /* 0x000fe4000f8e0211 */
[----:B------:R-:W-:Y:S02]  /*0eb0*/  @UP0 ULDC.64 UR6, c[0x0][0xa20] ;  /* 0x0002880000060ab9 */ /* 0x000fe40000000a00 */
[----:B------:R-:W-:Y:S01]  /*0ec0*/  UIMAD.WIDE.U32 UR4, UR45, UR6, URZ ;  /* 0x000000062d0472a5 */ /* 0x000fe2000f8e003f */
[----:B------:R-:W-:Y:S02]  /*0ed0*/  R2UR UR42, R0 ;  /* 0x00000000002a72ca */ /* 0x000fe400000e0000 */
[----:B------:R-:W-:Y:S01]  /*0ee0*/  UMOV UR6, UR45 ;  /* 0x0000002d00067c82 */ /* 0x000fe20008000000 */
[----:B------:R-:W-:-:S04]  /*0ef0*/  @UP0 USHF.R.U32.HI UR6, URZ, UR7, UR5 ;  /* 0x000000073f060299 */ /* 0x000fc80008011605 */
[----:B------:R-:W-:-:S04]  /*0f00*/  UIADD3 UR4, -UR6, URZ, URZ ;  /* 0x0000003f06047290 */ /* 0x000fc8000fffe13f */
[----:B------:R-:W-:Y:S01]  /*0f10*/  UIMAD UR44, UR44, UR4, UR45 ;  /* 0x000000042c2c72a4 */ /* 0x000fe2000f8e022d */
[----:B-1-3--:R-:W-:Y:S11]  /*0f20*/  @!P0 BRA `(.L_x_8) ;  /* 0x0000000000688947 */ /* 0x00aff60003800000 */
[----:B------:R-:W-:-:S06]  /*0f30*/  UISETP.NE.AND UP0, UPT, UR53, 0x2, UPT ;  /* 0x000000023500788c */ /* 0x000fcc000bf05270 */
[----:B------:R-:W-:-:S13]  /*0f40*/  PLOP3.LUT P1, PT, PT, PT, UP0, 0x80, 0x0 ;  /* 0x000000000000781c */ /* 0x000fda0003f2f008 */
[----:B------:R-:W-:Y:S05]  /*0f50*/  @!P1 BRA `(.L_x_9) ;  /* 0x0000000000449947 */ /* 0x000fea0003800000 */
[----:B------:R-:W-:-:S06]  /*0f60*/  UISETP.NE.AND UP0, UPT, UR53, 0x3, UPT ;  /* 0x000000033500788c */ /* 0x000fcc000bf05270 */
[----:B------:R-:W-:-:S13]  /*0f70*/  PLOP3.LUT P1, PT, PT, PT, UP0, 0x80, 0x0 ;  /* 0x000000000000781c */ /* 0x000fda0003f2f008 */
[----:B------:R-:W-:Y:S05]  /*0f80*/  @!P1 BRA `(.L_x_10) ;  /* 0x0000000000249947 */ /* 0x000fea0003800000 */
[----:B------:R-:W-:-:S06]  /*0f90*/  UISETP.NE.AND UP0, UPT, UR53, 0x4, UPT ;  /* 0x000000043500788c */ /* 0x000fcc000bf05270 */
[----:B------:R-:W-:-:S13]  /*0fa0*/  PLOP3.LUT P1, PT, PT, PT, UP0, 0x80, 0x0 ;  /* 0x000000000000781c */ /* 0x000fda0003f2f008 */
[----:B------:R-:W-:Y:S05]  /*0fb0*/  @P1 BRA `(.L_x_11) ;  /* 0x0000000000541947 */ /* 0x000fea0003800000 */
[----:B------:R-:W-:Y:S02]  /*0fc0*/  UIADD3 UR4, UR48, -0x1, URZ ;  /* 0xffffffff30047890 */ /* 0x000fe4000fffe03f */
[----:B------:R-:W-:Y:S02]  /*0fd0*/  ULOP3.LUT UR48, UR48, 0x1, URZ, 0xc, !UPT ;  /* 0x0000000130307892 */ /* 0x000fe4000f8e0c3f */
[----:B------:R-:W-:-:S04]  /*0fe0*/  ULOP3.LUT UR4, UR4, 0x2, URZ, 0xc0, !UPT ;  /* 0x0000000204047892 */ /* 0x000fc8000f8ec03f */
[----:B------:R-:W-:-:S04]  /*0ff0*/  USHF.R.U32.HI UR4, URZ, 0x1, UR4 ;  /* 0x000000013f047899 */ /* 0x000fc80008011604 */
[----:B------:R-:W-:Y:S01]  /*1000*/  ULOP3.LUT UR47, UR47, UR4, URZ, 0x3c, !UPT ;  /* 0x000000042f2f7292 */ /* 0x000fe2000f8e3c3f */
[----:B------:R-:W-:Y:S11]  /*1010*/  BRA `(.L_x_11) ;  /* 0x00000000003c7947 */ /* 0x000ff60003800000 */
.L_x_10:
[----:B------:R-:W-:Y:S02]  /*1020*/  ULOP3.LUT UP0, URZ, UR48, 0x2, URZ, 0xc0, !UPT ;  /* 0x00000002303f7892 */ /* 0x000fe4000f80c03f */
[----:B------:R-:W-:Y:S02]  /*1030*/  ULOP3.LUT UR48, UR48, 0x1, URZ, 0xc0, !UPT ;  /* 0x0000000130307892 */ /* 0x000fe4000f8ec03f */
[----:B------:R-:W-:-:S04]  /*1040*/  USEL UR4, URZ, 0x1, UP0 ;  /* 0x000000013f047887 */ /* 0x000fc80008000000 */
[----:B------:R-:W-:Y:S01]  /*1050*/  ULOP3.LUT UR47, UR47, UR4, URZ, 0x3c, !UPT ;  /* 0x000000042f2f7292 */ /* 0x000fe2000f8e3c3f */
[----:B------:R-:W-:Y:S11]  /*1060*/  BRA `(.L_x_11) ;  /* 0x0000000000287947 */ /* 0x000ff60003800000 */
.L_x_9:
[----:B------:R-:W-:Y:S02]  /*1070*/  UIADD3 UR4, UR48, 0x1, URZ ;  /* 0x0000000130047890 */ /* 0x000fe4000fffe03f */
[----:B------:R-:W-:Y:S02]  /*1080*/  ULOP3.LUT UR48, UR48, 0x1, URZ, 0xc, !UPT ;  /* 0x0000000130307892 */ /* 0x000fe4000f8e0c3f */
[----:B------:R-:W-:-:S04]  /*1090*/  UISETP.GT.U32.AND UP0, UPT, UR4, 0x1, UPT ;  /* 0x000000010400788c */ /* 0x000fc8000bf04070 */
[----:B------:R-:W-:-:S04]  /*10a0*/  USEL UR4, URZ, 0x1, !UP0 ;  /* 0x000000013f047887 */ /* 0x000fc8000c000000 */
[----:B------:R-:W-:Y:S01]  /*10b0*/  ULOP3.LUT UR47, UR47, UR4, URZ, 0x3c, !UPT ;  /* 0x000000042f2f7292 */ /* 0x000fe2000f8e3c3f */
[----:B------:R-:W-:Y:S11]  /*10c0*/  BRA `(.L_x_11) ;  /* 0x0000000000107947 */ /* 0x000ff60003800000 */
.L_x_8:
[----:B------:R-:W-:Y:S02]  /*10d0*/  UISETP.GT.U32.AND UP0, UPT, UR48, 0x1, UPT ;  /* 0x000000013000788c */ /* 0x000fe4000bf04070 */
[----:B------:R-:W-:Y:S02]  /*10e0*/  ULOP3.LUT UR48, UR48, 0x1, URZ, 0xc0, !UPT ;  /* 0x0000000130307892 */ /* 0x000fe4000f8ec03f */
[----:B------:R-:W-:-:S04]  /*10f0*/  USEL UR4, URZ, 0x1, !UP0 ;  /* 0x000000013f047887 */ /* 0x000fc8000c000000 */
[----:B------:R-:W-:-:S12]  /*1100*/  ULOP3.LUT UR47, UR47, UR4, URZ, 0x3c, !UPT ;  /* 0x000000042f2f7292 */ /* 0x000fd8000f8e3c3f */
.L_x_11:
[----:B------:R-:W-:Y:S05]  /*1110*/  @!P0 BRA `(.L_x_12) ;  /* 0x00000000003c8947 */ /* 0x000fea0003800000 */
        /* <DEDUP_REMOVED lines=9> */
[----:B------:R-:W-:Y:S01]  /*11b0*/  ULEA UR42, UR42, 0x3, 0x1 ;  /* 0x000000032a2a7891 */ /* 0x000fe2000f8e083f */
[----:B------:R-:W-:Y:S11]  /*11c0*/  BRA `(.L_x_15) ;  /* 0x0000000000147947 */ /* 0x000ff60003800000 */
.L_x_14:
[----:B------:R-:W-:Y:S01]  /*11d0*/  ULEA UR42, UR42, 0x2, 0x1 ;  /* 0x000000022a2a7891 */ /* 0x000fe2000f8e083f */
[----:B------:R-:W-:Y:S11]  /*11e0*/  BRA `(.L_x_15) ;  /* 0x00000000000c7947 */ /* 0x000ff60003800000 */
.L_x_13:
[----:B------:R-:W-:Y:S01]  /*11f0*/  ULEA UR42, UR42, 0x1, 0x1 ;  /* 0x000000012a2a7891 */ /* 0x000fe2000f8e083f */
[----:B------:R-:W-:Y:S11]  /*1200*/  BRA `(.L_x_15) ;  /* 0x0000000000047947 */ /* 0x000ff60003800000 */
.L_x_12:
[----:B------:R-:W-:-:S12]  /*1210*/  USHF.L.U32 UR42, UR42, 0x1, URZ ;  /* 0x000000012a2a7899 */ /* 0x000fd8000800063f */
.L_x_15:
[----:B------:R-:W-:-:S04]  /*1220*/  ULOP3.LUT UR4, UR51, 0x1, URZ, 0xfc, !UPT ;  /* 0x0000000133047892 */ /* 0x000fc8000f8efc3f */
[----:B------:R-:W-:-:S06]  /*1230*/  UISETP.NE.AND UP0, UPT, UR4, 0x3, UPT ;  /* 0x000000030400788c */ /* 0x000fcc000bf05270 */
[----:B------:R-:W-:-:S13]  /*1240*/  PLOP3.LUT P0, PT, PT, PT, UP0, 0x80, 0x0 ;  /* 0x000000000000781c */ /* 0x000fda0003f0f008 */
[----:B------:R-:W-:Y:S05]  /*1250*/  @!P0 BRA `(.L_x_16) ;  /* 0x0000000000048947 */ /* 0x000fea0003800000 */
[----:B------:R-:W-:Y:S01]  /*1260*/  BPT.TRAP 0x1 ;  /* 0x000000040000795c */ /* 0x000fe20000300000 */
.L_x_16:
[----:B------:R-:W-:Y:S01]  /*1270*/  ULEA UR4, UR48, UR36, 0x3 ;  /* 0x0000002430047291 */ /* 0x000fe2000f8e183f */
[----:B------:R-:W-:Y:S01]  /*1280*/  MOV R0, UR47 ;  /* 0x0000002f00007c02 */ /* 0x000fe20008000f00 */
[----:B------:R-:W-:-:S03]  /*1290*/  UISETP.NE.AND UP0, UPT, UR50, 0x3, UPT ;  /* 0x000000033200788c */ /* 0x000fc6000bf05270 */
[----:B------:R-:W-:-:S03]  /*12a0*/  SHF.L.U32 R0, R0, 0x1f, RZ ;  /* 0x0000001f00007819 */ /* 0x000fc600000006ff */
[----:B------:R-:W-:Y:S01]  /*12b0*/  PLOP3.LUT P0, PT, PT, PT, UP0, 0x80, 0x0 ;  /* 0x000000000000781c */ /* 0x000fe20003f0f008 */
[----:B------:R-:W1:Y:S02]  /*12c0*/  SYNCS.PHASECHK.TRANS64.TRYWAIT P1, [UR4+0x20450], R0 ;  /* 0x02045000ff0075a7 */ /* 0x000e640008020144 */
[----:B-1----:R-:W-:Y:S10]  /*12d0*/  @!P1 BRA `(.L_x_17) ;  /* 0x0000008c00fc9947 */ /* 0x002ff40003800000 */
.L_x_125:
[----:B------:R-:W-:Y:S05]  /*12e0*/  @!P0 BRA `(.L_x_18) ;  /* 0x0000000000048947 */ /* 0x000fea0003800000 */
[----:B------:R-:W-:Y:S01]  /*12f0*/  BPT.TRAP 0x1 ;  /* 0x000000040000795c */ /* 0x000fe20000300000 */
.L_x_18:
[----:B------:R-:W-:Y:S01]  /*1300*/  ULEA UR58, UR46, UR36, 0x3 ;  /* 0x000000242e3a7291 */ /* 0x000fe2000f8e183f */
[----:B-1----:R-:W-:Y:S01]  /*1310*/  SHF.L.U32 R0, R19, 0x1f, RZ ;  /* 0x0000001f13007819 */ /* 0x002fe200000006ff */
[----:B------:R-:W-:Y:S01]  /*1320*/  UIADD3 UR43, UR36, 0x20490, URZ ;  /* 0x00020490242b7890 */ /* 0x000fe2000fffe03f */
[----:B------:R-:W-:Y:S01]  /*1330*/  SHF.L.U32 R3, R22, 0x1f, RZ ;  /* 0x0000001f16037819 */ /* 0x000fe200000006ff */
[----:B------:R-:W-:Y:S02]  /*1340*/  ULEA UR41, UR53, 0xfffffff8, 0x3 ;  /* 0xfffffff835297891 */ /* 0x000fe4000f8e183f */
[----:B------:R-:W-:Y:S02]  /*1350*/  ULEA UR40, UR53, UR43, 0x3 ;  /* 0x0000002b35287291 */ /* 0x000fe4000f8e183f */
[----:B------:R-:W-:Y:S01]  /*1360*/  ULOP3.LUT UR41, UR41, 0x8, URZ, 0xc, !UPT ;  /* 0x0000000829297892 */ /* 0x000fe2000f8e0c3f */
[----:B------:R-:W1:Y:S02]  /*1370*/  SYNCS.PHASECHK.TRANS64.TRYWAIT P1, [UR58+0x20400], R0 ;  /* 0x02040000ff0075a7 */ /* 0x000e64000802017a */
[----:B-1----:R-:W-:Y:S09]  /*1380*/  @!P1 BRA `(.L_x_19) ;  /* 0x0000008c00e89947 */ /* 0x002ff20003800000 */
.L_x_126:
[----:B------:R-:W2:Y:S02]  /*1390*/  SYNCS.PHASECHK.TRANS64.TRYWAIT P1, [UR40+-0x8], R3 ;  /* 0xfffff803ff0075a7 */ /* 0x000ea40008020168 */
[----:B--2---:R-:W-:Y:S05]  /*13a0*/  @!P1 BRA `(.L_x_20) ;  /* 0x0000008c00f89947 */ /* 0x004fea0003800000 */
.L_x_127:
[----:B------:R-:W-:Y:S01]  /*13b0*/  ULEA UR34, UR46, UR38, 0xa ;  /* 0x000000262e227291 */ /* 0x000fe2000f8e503f */
[----:B------:R-:W-:Y:S01]  /*13c0*/  WARPGROUP.ARRIVE ;  /* 0x00000000000079c5 */ /* 0x000fe20000000000 */
[----:B------:R-:W-:Y:S01]  /*13d0*/  ULEA UR32, UR48, UR37, 0xa ;  /* 0x0000002530207291 */ /* 0x000fe2000f8e503f */
[----:B-1----:R-:W1:Y:S01]  /*13e0*/  LDC R3, c[0x0][0x28c] ;  /* 0x0000a300ff037b82 */ /* 0x002e620000000800 */
[----:B------:R-:W-:Y:S01]  /*13f0*/  UMOV UR35, 0x40000040 ;  /* 0x4000004000237882 */ /* 0x000fe20000000000 */
[----:B------:R-:W-:Y:S01]  /*1400*/  UMOV UR33, 0x40000040 ;  /* 0x4000004000217882 */ /* 0x000fe20000000000 */
[----:B------:R-:W-:Y:S01]  /*1410*/  UIADD3 UR6, UR34, 0x2, URZ ;  /* 0x0000000222067890 */ /* 0x000fe2000fffe03f */
[C---:B------:R-:W-:Y:S01]  /*1420*/  VIADD R0, R16.reuse, 0x1 ;  /* 0x0000000110007836 */ /* 0x040fe20000000000 */
[----:B------:R-:W-:Y:S01]  /*1430*/  UIADD3 UR4, UR32, 0x2, URZ ;  /* 0x0000000220047890 */ /* 0x000fe2000fffe03f */
[C---:B------:R-:W-:Y:S01]  /*1440*/  IADD3 R4, R16.reuse, 0x8, RZ ;  /* 0x0000000810047810 */ /* 0x040fe20007ffe0ff */
[----:B------:R-:W-:Y:S01]  /*1450*/  UMOV UR7, 0x40000040 ;  /* 0x4000004000077882 */ /* 0x000fe20000000000 */
[----:B------:R-:W-:Y:S01]  /*1460*/  HGMMA.64x64x16.F32.BF16 R24, gdesc[UR32], RZ, !UPT, gsb0 ;  /* 0x00e00000201879f0 */ /* 0x000fe2000c0018ff */
[----:B------:R-:W-:Y:S01]  /*1470*/  UMOV UR5, 0x40000040 ;  /* 0x4000004000057882 */ /* 0x000fe20000000000 */
[----:B------:R-:W-:Y:S01]  /*1480*/  UIADD3 UR10, UR34, 0x4, URZ ;  /* 0x00000004220a7890 */ /* 0x000fe2000fffe03f */
[----:B------:R-:W-:Y:S01]  /*1490*/  IADD3 R6, R16, 0x10, RZ ;  /* 0x0000001010067810 */ /* 0x000fe20007ffe0ff */
[----:B------:R-:W-:Y:S01]  /*14a0*/  UIADD3 UR8, UR32, 0x4, URZ ;  /* 0x0000000420087890 */ /* 0x000fe2000fffe03f */
[----:B------:R-:W-:Y:S01]  /*14b0*/  P2R R9, PR, RZ, 0x1 ;  /* 0x00000001ff097803 */ /* 0x000fe20000000000 */
[----:B------:R-:W-:Y:S01]  /*14c0*/  UMOV UR11, 0x40000040 ;  /* 0x40000040000b7882 */ /* 0x000fe20000000000 */
[----:B------:R-:W-:Y:S01]  /*14d0*/  UMOV UR9, 0x40000040 ;  /* 0x4000004000097882 */ /* 0x000fe20000000000 */
[----:B------:R-:W-:-:S02]  /*14e0*/  UIADD3 UR14, UR34, 0x6, URZ ;  /* 0x00000006220e7890 */ /* 0x000fc4000fffe03f */
[----:B------:R-:W-:Y:S01]  /*14f0*/  UIADD3 UR12, UR32, 0x6, URZ ;  /* 0x00000006200c7890 */ /* 0x000fe2000fffe03f */
[----:B------:R-:W-:Y:S01]  /*1500*/  UMOV UR15, 0x40000040 ;  /* 0x40000040000f7882 */ /* 0x000fe20000000000 */
[----:B------:R-:W-:Y:S01]  /*1510*/  UMOV UR13, 0x40000040 ;  /* 0x40000040000d7882 */ /* 0x000fe20000000000 */
[----:B------:R-:W-:Y:S02]  /*1520*/  UIADD3 UR18, UR34, 0x200, URZ ;  /* 0x0000020022127890 */ /* 0x000fe4000fffe03f */
[----:B------:R-:W-:Y:S01]  /*1530*/  UIADD3 UR16, UR32, 0x200, URZ ;  /* 0x0000020020107890 */ /* 0x000fe2000fffe03f */
[-C--:B-1----:R-:W-:Y:S01]  /*1540*/  ISETP.GE.AND P1, PT, R4, R3.reuse, PT ;  /* 0x000000030400720c */ /* 0x082fe20003f26270 */
[----:B------:R-:W-:Y:S01]  /*1550*/  UMOV UR19, 0x40000040 ;  /* 0x4000004000137882 */ /* 0x000fe20000000000 */
[----:B------:R-:W-:Y:S01]  /*1560*/  UMOV UR17, 0x40000040 ;  /* 0x4000004000117882 */ /* 0x000fe20000000000 */
[----:B------:R-:W-:Y:S01]  /*1570*/  UIADD3 UR22, UR34, 0x202, URZ ;  /* 0x0000020222167890 */ /* 0x000fe2000fffe03f */
[-C--:B------:R-:W-:Y:S01]  /*1580*/  ISETP.GE.AND P4, PT, R0, R3.reuse, PT ;  /* 0x000000030000720c */ /* 0x080fe20003f86270 */
[----:B------:R-:W-:Y:S01]  /*1590*/  UIADD3 UR20, UR32, 0x202, URZ ;  /* 0x0000020220147890 */ /* 0x000fe2000fffe03f */
[C---:B------:R-:W-:Y:S01]  /*15a0*/  VIADD R4, R16.reuse, 0x11 ;  /* 0x0000001110047836 */ /* 0x040fe20000000000 */
[----:B------:R-:W-:Y:S01]  /*15b0*/  UMOV UR23, 0x40000040 ;  /* 0x4000004000177882 */ /* 0x000fe20000000000 */
[----:B------:R-:W-:Y:S01]  /*15c0*/  UMOV UR21, 0x40000040 ;  /* 0x4000004000157882 */ /* 0x000fe20000000000 */
[----:B------:R-:W-:Y:S01]  /*15d0*/  UIADD3 UR26, UR34, 0x204, URZ ;  /* 0x00000204221a7890 */ /* 0x000fe2000fffe03f */
[CC--:B------:R-:W-:Y:S01]  /*15e0*/  ISETP.GE.AND P2, PT, R16.reuse, R3.reuse, PT ;  /* 0x000000031000720c */ /* 0x0c0fe20003f46270 */
[----:B------:R-:W-:Y:S01]  /*15f0*/  UIADD3 UR24, UR32, 0x204, URZ ;  /* 0x0000020420187890 */ /* 0x000fe2000fffe03f */
[----:B------:R-:W-:Y:S01]  /*1600*/  VIADD R0, R16, 0x9 ;  /* 0x0000000910007836 */ /* 0x000fe20000000000 */
[----:B------:R-:W-:Y:S01]  /*1610*/  UMOV UR27, 0x40000040 ;  /* 0x40000040001b7882 */ /* 0x000fe20000000000 */
[----:B------:R-:W-:Y:S01]  /*1620*/  UMOV UR25, 0x40000040 ;  /* 0x4000004000197882 */ /* 0x000fe20000000000 */
[----:B------:R-:W-:Y:S01]  /*1630*/  UIADD3 UR30, UR34, 0x206, URZ ;  /* 0x00000206221e7890 */ /* 0x000fe2000fffe03f */
[-C--:B------:R-:W-:Y:S01]  /*1640*/  ISETP.GE.AND P5, PT, R4, R3.reuse, PT ;  /* 0x000000030400720c */ /* 0x080fe20003fa6270 */
[----:B------:R-:W-:Y:S01]  /*1650*/  UIADD3 UR28, UR32, 0x206, URZ ;  /* 0x00000206201c7890 */ /* 0x000fe2000fffe03f */
[----:B------:R-:W-:Y:S01]  /*1660*/  VIADD R4, R16, 0x19 ;  /* 0x0000001910047836 */ /* 0x000fe20000000000 */
[----:B------:R-:W-:Y:S01]  /*1670*/  UMOV UR31, 0x40000040 ;  /* 0x40000040001f7882 */ /* 0x000fe20000000000 */
[----:B------:R-:W-:Y:S01]  /*1680*/  UMOV UR29, 0x40000040 ;  /* 0x40000040001d7882 */ /* 0x000fe20000000000 */
[----:B------:R-:W-:-:S02]  /*1690*/  ISETP.GE.AND P3, PT, R0, R3, PT ;  /* 0x000000030000720c */ /* 0x000fc40003f66270 */
[----:B------:R-:W-:Y:S02]  /*16a0*/  IADD3 R0, R16, 0x18, RZ ;  /* 0x0000001810007810 */ /* 0x000fe40007ffe0ff */
[----:B------:R-:W-:Y:S01]  /*16b0*/  ISETP.GE.AND P6, PT, R6, R3, PT ;  /* 0x000000030600720c */ /* 0x000fe20003fc6270 */
[----:B------:R-:W-:Y:S02]  /*16c0*/  WARPGROUP.DEPBAR.LE gsb0, 0x0 ;  /* 0x00008000000079c5 */ /* 0x000fe40000010000 */
[----:B------:R-:W-:-:S06]  /*16d0*/  WARPGROUP.ARRIVE ;  /* 0x00000000000079c5 */ /* 0x000fcc0000000000 */
[----:B------:R-:W-:Y:S01]  /*16e0*/  HGMMA.64x64x16.F32.BF16 R24, gdesc[UR4], R24, gsb0 ;  /* 0x00e00000041879f0 */ /* 0x000fe20008001818 */
[----:B------:R-:W-:Y:S02]  /*16f0*/  ULDC UR6, c[0x0][0x604] ;  /* 0x0001810000067ab9 */ /* 0x000fe40000000800 */
[----:B------:R-:W-:Y:S02]  /*1700*/  WARPGROUP.DEPBAR.LE gsb0, 0x0 ;  /* 0x00008000000079c5 */ /* 0x000fe40000010000 */
[----:B------:R-:W-:-:S06]  /*1710*/  WARPGROUP.ARRIVE ;  /* 0x00000000000079c5 */ /* 0x000fcc0000000000 */
[----:B------:R-:W-:Y:S03]  /*1720*/  HGMMA.64x64x16.F32.BF16 R24, gdesc[UR8], R24, gsb0 ;  /* 0x00e00000081879f0 */ /* 0x000fe60008001818 */
        /* <DEDUP_REMOVED lines=16> */
[----:B------:R-:W-:Y:S02]  /*1830*/  FSEL R24, R24, -INF , !P2 ;  /* 0xff80000018187808 */ /* 0x000fe40005000000 */
[----:B------:R-:W-:Y:S02]  /*1840*/  FSEL R25, R25, -INF , !P4 ;  /* 0xff80000019197808 */ /* 0x000fe40006000000 */
[----:B------:R-:W-:Y:S02]  /*1850*/  FSEL R28, R28, -INF , !P1 ;  /* 0xff8000001c1c7808 */ /* 0x000fe40004800000 */
[----:B------:R-:W-:-:S02]  /*1860*/  FMNMX R5, R24, R25, !PT ;  /* 0x0000001918057209 */ /* 0x000fc40007800000 */
[----:B------:R-:W-:Y:S02]  /*1870*/  FSEL R27, R27, -INF , !P4 ;  /* 0xff8000001b1b7808 */ /* 0x000fe40006000000 */
[----:B------:R-:W-:Y:S02]  /*1880*/  FSEL R26, R26, -INF , !P2 ;  /* 0xff8000001a1a7808 */ /* 0x000fe40005000000 */
[-C--:B------:R-:W-:Y:S02]  /*1890*/  ISETP.GE.AND P4, PT, R4, R3.reuse, PT ;  /* 0x000000030400720c */ /* 0x080fe40003f86270 */
[----:B------:R-:W-:Y:S02]  /*18a0*/  ISETP.GE.AND P2, PT, R0, R3, PT ;  /* 0x000000030000720c */ /* 0x000fe40003f46270 */
[----:B------:R-:W-:Y:S02]  /*18b0*/  FSEL R29, R29, -INF , !P3 ;  /* 0xff8000001d1d7808 */ /* 0x000fe40005800000 */
[----:B------:R-:W-:-:S02]  /*18c0*/  FMNMX R4, R28, R5, !PT ;  /* 0x000000051c047209 */ /* 0x000fc40007800000 */
[----:B------:R-:W-:Y:S02]  /*18d0*/  IADD3 R0, R16, 0x20, RZ ;  /* 0x0000002010007810 */ /* 0x000fe40007ffe0ff */
[----:B------:R-:W-:Y:S02]  /*18e0*/  FSEL R30, R30, -INF , !P1 ;  /* 0xff8000001e1e7808 */ /* 0x000fe40004800000 */
[----:B------:R-:W-:Y:S02]  /*18f0*/  FSEL R32, R32, -INF , !P6 ;  /* 0xff80000020207808 */ /* 0x000fe40007000000 */
[----:B------:R-:W-:Y:S02]  /*1900*/  FMNMX R5, R29, R4, !PT ;  /* 0x000000041d057209 */ /* 0x000fe40007800000 */
[----:B------:R-:W-:Y:S01]  /*1910*/  ISETP.GE.AND P1, PT, R0, R3, PT ;  /* 0x000000030000720c */ /* 0x000fe20003f26270 */
[----:B------:R-:W-:Y:S01]  /*1920*/  VIADD R0, R16, 0x21 ;  /* 0x0000002110007836 */ /* 0x000fe20000000000 */
[----:B------:R-:W-:-:S02]  /*1930*/  FSEL R33, R33, -INF , !P5 ;  /* 0xff80000021217808 */ /* 0x000fc40006800000 */
[----:B------:R-:W-:Y:S02]  /*1940*/  FMNMX R4, R32, R5, !PT ;  /* 0x0000000520047209 */ /* 0x000fe40007800000 */
[----:B------:R-:W-:Y:S02]  /*1950*/  FSEL R31, R31, -INF , !P3 ;  /* 0xff8000001f1f7808 */ /* 0x000fe40005800000 */
[----:B------:R-:W-:Y:S02]  /*1960*/  ISETP.GE.AND P3, PT, R0, R3, PT ;  /* 0x000000030000720c */ /* 0x000fe40003f66270 */
[----:B------:R-:W-:Y:S02]  /*1970*/  IADD3 R0, R16, 0x28, RZ ;  /* 0x0000002810007810 */ /* 0x000fe40007ffe0ff */
[----:B------:R-:W-:Y:S02]  /*1980*/  FSEL R36, R36, -INF , !P2 ;  /* 0xff80000024247808 */ /* 0x000fe40005000000 */
[----:B------:R-:W-:-:S02]  /*1990*/  FMNMX R5, R33, R4, !PT ;  /* 0x0000000421057209 */ /* 0x000fc40007800000 */
[----:B------:R-:W-:Y:S02]  /*19a0*/  FSEL R34, R34, -INF , !P6 ;  /* 0xff80000022227808 */ /* 0x000fe40007000000 */
[----:B------:R-:W-:Y:S01]  /*19b0*/  ISETP.GE.AND P6, PT, R0, R3, PT ;  /* 0x000000030000720c */ /* 0x000fe20003fc6270 */
[----:B------:R-:W-:Y:S01]  /*19c0*/  VIADD R0, R16, 0x29 ;  /* 0x0000002910007836 */ /* 0x000fe20000000000 */
[----:B------:R-:W-:Y:S02]  /*19d0*/  FSEL R37, R37, -INF , !P4 ;  /* 0xff80000025257808 */ /* 0x000fe40006000000 */
[----:B------:R-:W-:Y:S02]  /*19e0*/  FMNMX R4, R36, R5, !PT ;  /* 0x0000000524047209 */ /* 0x000fe40007800000 */
[----:B------:R-:W-:Y:S02]  /*19f0*/  FSEL R40, R40, -INF , !P1 ;  /* 0xff80000028287808 */ /* 0x000fe40004800000 */
[----:B------:R-:W-:-:S02]  /*1a00*/  FMNMX R5, R37, R4, !PT ;  /* 0x0000000425057209 */ /* 0x000fc40007800000 */
[----:B------:R-:W-:Y:S02]  /*1a10*/  FSEL R35, R35, -INF , !P5 ;  /* 0xff80000023237808 */ /* 0x000fe40006800000 */
[----:B------:R-:W-:Y:S02]  /*1a20*/  ISETP.GE.AND P5, PT, R0, R3, PT ;  /* 0x000000030000720c */ /* 0x000fe40003fa6270 */
[----:B------:R-:W-:Y:S02]  /*1a30*/  IADD3 R0, R16, 0x30, RZ ;  /* 0x0000003010007810 */ /* 0x000fe40007ffe0ff */
[----:B------:R-:W-:Y:S02]  /*1a40*/  FSEL R41, R41, -INF , !P3 ;  /* 0xff80000029297808 */ /* 0x000fe40005800000 */
[----:B------:R-:W-:Y:S02]  /*1a50*/  FMNMX R4, R40, R5, !PT ;  /* 0x0000000528047209 */ /* 0x000fe40007800000 */
[----:B------:R-:W-:-:S02]  /*1a60*/  FSEL R38, R38, -INF , !P2 ;  /* 0xff80000026267808 */ /* 0x000fc40005000000 */
[----:B------:R-:W-:Y:S01]  /*1a70*/  ISETP.GE.AND P2, PT, R0, R3, PT ;  /* 0x000000030000720c */ /* 0x000fe20003f46270 */
[----:B------:R-:W-:Y:S01]  /*1a80*/  VIADD R0, R16, 0x31 ;  /* 0x0000003110007836 */ /* 0x000fe20000000000 */
[----:B------:R-:W-:Y:S02]  /*1a90*/  FSEL R44, R44, -INF , !P6 ;  /* 0xff8000002c2c7808 */ /* 0x000fe40007000000 */
[----:B------:R-:W-:Y:S02]  /*1aa0*/  FMNMX R5, R41, R4, !PT ;  /* 0x0000000429057209 */ /* 0x000fe40007800000 */
[----:B------:R-:W-:Y:S02]  /*1ab0*/  FSEL R39, R39, -INF , !P4 ;  /* 0xff80000027277808 */ /* 0x000fe40006000000 */
[----:B------:R-:W-:Y:S02]  /*1ac0*/  FSEL R45, R45, -INF , !P5 ;  /* 0xff8000002d2d7808 */ /* 0x000fe40006800000 */
[----:B------:R-:W-:-:S02]  /*1ad0*/  FMNMX R4, R44, R5, !PT ;  /* 0x000000052c047209 */ /* 0x000fc40007800000 */
[-C--:B------:R-:W-:Y:S02]  /*1ae0*/  ISETP.GE.AND P4, PT, R0, R3.reuse, PT ;  /* 0x000000030000720c */ /* 0x080fe40003f86270 */
[----:B------:R-:W-:Y:S02]  /*1af0*/  IADD3 R0, R16, 0x38, RZ ;  /* 0x0000003810007810 */ /* 0x000fe40007ffe0ff */
[----:B------:R-:W-:Y:S02]  /*1b00*/  FSEL R48, R48, -INF , !P2 ;  /* 0xff80000030307808 */ /* 0x000fe40005000000 */
[----:B------:R-:W-:Y:S02]  /*1b10*/  FMNMX R5, R45, R4, !PT ;  /* 0x000000042d057209 */ /* 0x000fe40007800000 */
[----:B------:R-:W-:Y:S02]  /*1b20*/  FSEL R42, R42, -INF , !P1 ;  /* 0xff8000002a2a7808 */ /* 0x000fe40004800000 */
[----:B------:R-:W-:Y:S01]  /*1b30*/  ISETP.GE.AND P1, PT, R0, R3, PT ;  /* 0x000000030000720c */ /* 0x000fe20003f26270 */
[----:B------:R-:W-:Y:S01]  /*1b40*/  VIADD R0, R16, 0x39 ;  /* 0x0000003910007836 */ /* 0x000fe20000000000 */
[----:B------:R-:W-:-:S02]  /*1b50*/  FSEL R49, R49, -INF , !P4 ;  /* 0xff80000031317808 */ /* 0x000fc40006000000 */
[----:B------:R-:W-:Y:S02]  /*1b60*/  FMNMX R4, R48, R5, !PT ;  /* 0x0000000530047209 */ /* 0x000fe40007800000 */
[----:B------:R-:W-:Y:S02]  /*1b70*/  FSEL R43, R43, -INF , !P3 ;  /* 0xff8000002b2b7808 */ /* 0x000fe40005800000 */
[----:B------:R-:W-:Y:S02]  /*1b80*/  ISETP.GE.AND P3, PT, R0, R3, PT ;  /* 0x000000030000720c */ /* 0x000fe40003f66270 */
[----:B------:R-:W-:Y:S02]  /*1b90*/  FSEL R52, R52, -INF , !P1 ;  /* 0xff80000034347808 */ /* 0x000fe40004800000 */
[----:B------:R-:W-:Y:S02]  /*1ba0*/  FMNMX R5, R49, R4, !PT ;  /* 0x0000000431057209 */ /* 0x000fe40007800000 */
[----:B------:R-:W-:-:S02]  /*1bb0*/  FSEL R53, R53, -INF , !P3 ;  /* 0xff80000035357808 */ /* 0x000fc40005800000 */
[----:B------:R-:W-:Y:S02]  /*1bc0*/  FMNMX R0, R52, R5, !PT ;  /* 0x0000000534007209 */ /* 0x000fe40007800000 */
[----:B------:R-:W-:Y:S02]  /*1bd0*/  FSEL R46, R46, -INF , !P6 ;  /* 0xff8000002e2e7808 */ /* 0x000fe40007000000 */
[----:B------:R-:W-:Y:S02]  /*1be0*/  FMNMX R6, R53, R0, !PT ;  /* 0x0000000035067209 */ /* 0x000fe40007800000 */
[----:B------:R-:W-:Y:S02]  /*1bf0*/  FSEL R47, R47, -INF , !P5 ;  /* 0xff8000002f2f7808 */ /* 0x000fe40006800000 */
[----:B------:R-:W-:Y:S01]  /*1c00*/  FSEL R50, R50, -INF , !P2 ;  /* 0xff80000032327808 */ /* 0x000fe20005000000 */
[----:B------:R-:W1:Y:S01]  /*1c10*/  SHFL.BFLY PT, R5, R6, 0x1, 0x1f ;  /* 0x0c201f0006057f89 */ /* 0x000e6200000e0000 */
[----:B------:R-:W-:-:S02]  /*1c20*/  FSEL R51, R51, -INF , !P4 ;  /* 0xff80000033337808 */ /* 0x000fc40006000000 */
[----:B------:R-:W-:Y:S02]  /*1c30*/  FSEL R54, R54, -INF , !P1 ;  /* 0xff80000036367808 */ /* 0x000fe40004800000 */
[----:B------:R-:W-:Y:S02]  /*1c40*/  FSEL R55, R55, -INF , !P3 ;  /* 0xff80000037377808 */ /* 0x000fe40005800000 */
[----:B-1----:R-:W-:Y:S02]  /*1c50*/  FMNMX R7, R6, R5, !PT ;  /* 0x0000000506077209 */ /* 0x002fe40007800000 */
[----:B------:R-:W-:-:S03]  /*1c60*/  FMNMX R5, R26, R27, !PT ;  /* 0x0000001b1a057209 */ /* 0x000fc60007800000 */
[----:B------:R-:W1:Y:S01]  /*1c70*/  SHFL.BFLY PT, R4, R7, 0x2, 0x1f ;  /* 0x0c401f0007047f89 */ /* 0x000e6200000e0000 */
[----:B------:R-:W-:-:S04]  /*1c80*/  FMNMX R0, R30, R5, !PT ;  /* 0x000000051e007209 */ /* 0x000fc80007800000 */
[----:B------:R-:W-:-:S04]  /*1c90*/  FMNMX R5, R31, R0, !PT ;  /* 0x000000001f057209 */ /* 0x000fc80007800000 */
[----:B------:R-:W-:-:S04]  /*1ca0*/  FMNMX R0, R34, R5, !PT ;  /* 0x0000000522007209 */ /* 0x000fc80007800000 */
[----:B------:R-:W-:-:S04]  /*1cb0*/  FMNMX R5, R35, R0, !PT ;  /* 0x0000000023057209 */ /* 0x000fc80007800000 */
[----:B------:R-:W-:-:S04]  /*1cc0*/  FMNMX R0, R38, R5, !PT ;  /* 0x0000000526007209 */ /* 0x000fc80007800000 */
[----:B------:R-:W-:Y:S02]  /*1cd0*/  FMNMX R5, R39, R0, !PT ;  /* 0x0000000027057209 */ /* 0x000fe40007800000 */
[----:B-1----:R-:W-:Y:S02]  /*1ce0*/  FMNMX R4, R7, R4, !PT ;  /* 0x0000000407047209 */ /* 0x002fe40007800000 */
[----:B------:R-:W-:Y:S02]  /*1cf0*/  FMNMX R0, R42, R5, !PT ;  /* 0x000000052a007209 */ /* 0x000fe40007800000 */
[C---:B------:R-:W-:Y:S02]  /*1d00*/  FSETP.NEU.AND P0, PT, R4.reuse, -INF , PT ;  /* 0xff8000000400780b */ /* 0x040fe40003f0d000 */
[----:B------:R-:W-:Y:S02]  /*1d10*/  FMNMX R5, R43, R0, !PT ;  /* 0x000000002b057209 */ /* 0x000fe40007800000 */
[----:B------:R-:W-:-:S02]  /*1d20*/  FSEL R8, R4, RZ, P0 ;  /* 0x000000ff04087208 */ /* 0x000fc40000000000 */
[----:B------:R-:W-:Y:S02]  /*1d30*/  FMNMX R0, R46, R5, !PT ;  /* 0x000000052e007209 */ /* 0x000fe40007800000 */
[----:B------:R-:W-:Y:S01]  /*1d40*/  ISETP.NE.AND P0, PT, R9, RZ, PT ;  /* 0x000000ff0900720c */ /* 0x000fe20003f05270 */
[----:B------:R-:W-:Y:S01]  /*1d50*/  FMUL R8, R8, UR6 ;  /* 0x0000000608087c20 */ /* 0x000fe20008400000 */
[----:B------:R-:W-:-:S03]  /*1d60*/  FMNMX R5, R47, R0, !PT ;  /* 0x000000002f057209 */ /* 0x000fc60007800000 */
[--C-:B------:R-:W-:Y:S01]  /*1d70*/  FFMA R25, R25, UR6, -R8.reuse ;  /* 0x0000000619197c23 */ /* 0x100fe20008000808 */
[--C-:B------:R-:W-:Y:S01]  /*1d80*/  FFMA R24, R24, UR6, -R8.reuse ;  /* 0x0000000618187c23 */ /* 0x100fe20008000808 */
[----:B------:R-:W-:Y:S01]  /*1d90*/  FMNMX R0, R50, R5, !PT ;  /* 0x0000000532007209 */ /* 0x000fe20007800000 */
[--C-:B------:R-:W-:Y:S01]  /*1da0*/  FFMA R36, R36, UR6, -R8.reuse ;  /* 0x0000000624247c23 */ /* 0x100fe20008000808 */
[--C-:B------:R-:W-:Y:S01]  /*1db0*/  FFMA R29, R29, UR6, -R8.reuse ;  /* 0x000000061d1d7c23 */ /* 0x100fe20008000808 */
[----:B------:R-:W-:Y:S01]  /*1dc0*/  FSETP.GEU.AND P2, PT, R25, -126, PT ;  /* 0xc2fc00001900780b */ /* 0x000fe20003f4e000 */
[--C-:B------:R-:W-:Y:S01]  /*1dd0*/  FFMA R37, R37, UR6, -R8.reuse ;  /* 0x0000000625257c23 */ /* 0x100fe20008000808 */
[----:B------:R-:W-:Y:S01]  /*1de0*/  FSETP.GEU.AND P5, PT, R24, -126, PT ;  /* 0xc2fc00001800780b */ /* 0x000fe20003fae000 */
[--C-:B------:R-:W-:Y:S01]  /*1df0*/  FFMA R28, R28, UR6, -R8.reuse ;  /* 0x000000061c1c7c23 */ /* 0x100fe20008000808 */
[----:B------:R-:W-:Y:S01]  /*1e00*/  FMNMX R5, R51, R0, !PT ;  /* 0x0000000033057209 */ /* 0x000fe20007800000 */
[--C-:B------:R-:W-:Y:S01]  /*1e10*/  FFMA R32, R32, UR6, -R8.reuse ;  /* 0x0000000620207c23 */ /* 0x100fe20008000808 */
[--C-:B------:R-:W-:Y:S01]  /*1e20*/  FFMA R33, R33, UR6, -R8.reuse ;  /* 0x0000000621217c23 */ /* 0x100fe20008000808 */
[----:B------:R-:W-:Y:S01]  /*1e30*/  FSETP.GEU.AND P4, PT, R29, -126, PT ;  /* 0xc2fc00001d00780b */ /* 0x000fe20003f8e000 */
[--C-:B------:R-:W-:Y:S01]  /*1e40*/  FFMA R40, R40, UR6, -R8.reuse ;  /* 0x0000000628287c23 */ /* 0x100fe20008000808 */
[----:B------:R-:W-:Y:S01]  /*1e50*/  FMNMX R0, R54, R5, !PT ;  /* 0x0000000536007209 */ /* 0x000fe20007800000 */
[--C-:B------:R-:W-:Y:S01]  /*1e60*/  FFMA R41, R41, UR6, -R8.reuse ;  /* 0x0000000629297c23 */ /* 0x100fe20008000808 */
[----:B------:R-:W-:Y:S01]  /*1e70*/  FSETP.GEU.AND P6, PT, R28, -126, PT ;  /* 0xc2fc00001c00780b */ /* 0x000fe20003fce000 */
[--C-:B------:R-:W-:Y:S01]  /*1e80*/  FFMA R44, R44, UR6, -R8.reuse ;  /* 0x000000062c2c7c23 */ /* 0x100fe20008000808 */
[----:B------:R-:W-:Y:S01]  /*1e90*/  FMNMX R0, R55, R0, !PT ;  /* 0x0000000037007209 */ /* 0x000fe20007800000 */
[----:B------:R-:W-:Y:S01]  /*1ea0*/  @!P2 FMUL R25, R25, 0.5 ;  /* 0x3f0000001919a820 */ /* 0x000fe20000400000 */
[----:B------:R-:W-:Y:S01]  /*1eb0*/  @!P5 FMUL R24, R24, 0.5 ;  /* 0x3f0000001818d820 */ /* 0x000fe20000400000 */
[----:B------:R-:W-:Y:S01]  /*1ec0*/  FSETP.GEU.AND P3, PT, R32, -126, PT ;  /* 0xc2fc00002000780b */ /* 0x000fe20003f6e000 */
[--C-:B------:R-:W-:Y:S01]  /*1ed0*/  FFMA R48, R48, UR6, -R8.reuse ;  /* 0x0000000630307c23 */ /* 0x100fe20008000808 */
[----:B------:R-:W1:Y:S01]  /*1ee0*/  SHFL.BFLY PT, R5, R0, 0x1, 0x1f ;  /* 0x0c201f0000057f89 */ /* 0x000e6200000e0000 */
[----:B------:R-:W2:Y:S01]  /*1ef0*/  MUFU.EX2 R88, R24 ;  /* 0x0000001800587308 */ /* 0x000ea20000000800 */
[----:B------:R-:W-:Y:S01]  /*1f00*/  FSETP.GEU.AND P1, PT, R33, -126, PT ;  /* 0xc2fc00002100780b */ /* 0x000fe20003f2e000 */
[----:B------:R-:W-:Y:S01]  /*1f10*/  @!P4 FMUL R29, R29, 0.5 ;  /* 0x3f0000001d1dc820 */ /* 0x000fe20000400000 */
[--C-:B------:R-:W-:Y:S01]  /*1f20*/  FFMA R45, R45, UR6, -R8.reuse ;  /* 0x000000062d2d7c23 */ /* 0x100fe20008000808 */
[--C-:B------:R-:W-:Y:S01]  /*1f30*/  FFMA R49, R49, UR6, -R8.reuse ;  /* 0x0000000631317c23 */ /* 0x100fe20008000808 */
[----:B------:R-:W-:Y:S01]  /*1f40*/  @!P6 FMUL R28, R28, 0.5 ;  /* 0x3f0000001c1ce820 */ /* 0x000fe20000400000 */
[--C-:B------:R-:W-:Y:S01]  /*1f50*/  FFMA R52, R52, UR6, -R8.reuse ;  /* 0x0000000634347c23 */ /* 0x100fe20008000808 */
[----:B------:R-:W-:Y:S01]  /*1f60*/  FFMA R8, R53, UR6, -R8 ;  /* 0x0000000635087c23 */ /* 0x000fe20008000808 */
[----:B------:R-:W3:Y:S02]  /*1f70*/  MUFU.EX2 R25, R25 ;  /* 0x0000001900197308 */ /* 0x000ee40000000800 */
[----:B------:R-:W-:-:S04]  /*1f80*/  @!P3 FMUL R32, R32, 0.5 ;  /* 0x3f0000002020b820 */ /* 0x000fc80000400000 */
[----:B------:R-:W-:Y:S02]  /*1f90*/  @!P1 FMUL R33, R33, 0.5 ;  /* 0x3f00000021219820 */ /* 0x000fe40000400000 */
[----:B------:R-:W4:Y:S01]  /*1fa0*/  MUFU.EX2 R90, R28 ;  /* 0x0000001c005a7308 */ /* 0x000f220000000800 */
[----:B--2---:R-:W-:Y:S01]  /*1fb0*/  @!P5 FMUL R88, R88, R88 ;  /* 0x000000585858d220 */ /* 0x004fe20000400000 */
[----:B------:R-:W-:Y:S02]  /*1fc0*/  FSETP.GEU.AND P5, PT, R36, -126, PT ;  /* 0xc2fc00002400780b */ /* 0x000fe40003fae000 */
[----:B-1----:R-:W-:-:S04]  /*1fd0*/  FMNMX R5, R0, R5, !PT ;  /* 0x0000000500057209 */ /* 0x002fc80007800000 */
[----:B------:R-:W1:Y:S01]  /*1fe0*/  MUFU.EX2 R29, R29 ;  /* 0x0000001d001d7308 */ /* 0x000e620000000800 */
[----:B---3--:R-:W-:Y:S01]  /*1ff0*/  @!P2 FMUL R25, R25, R25 ;  /* 0x000000191919a220 */ /* 0x008fe20000400000 */
[----:B------:R-:W-:Y:S01]  /*2000*/  FSETP.GEU.AND P2, PT, R37, -126, PT ;  /* 0xc2fc00002500780b */ /* 0x000fe20003f4e000 */
[----:B------:R-:W2:Y:S04]  /*2010*/  SHFL.BFLY PT, R0, R5, 0x2, 0x1f ;  /* 0x0c401f0005007f89 */ /* 0x000ea800000e0000 */
[----:B------:R-:W-:Y:S01]  /*2020*/  @!P5 FMUL R36, R36, 0.5 ;  /* 0x3f0000002424d820 */ /* 0x000fe20000400000 */
[----:B------:R-:W3:Y:S01]  /*2030*/  MUFU.EX2 R92, R32 ;  /* 0x00000020005c7308 */ /* 0x000ee20000000800 */
[----:B----4-:R-:W-:Y:S01]  /*2040*/  @!P6 FMUL R90, R90, R90 ;  /* 0x0000005a5a5ae220 */ /* 0x010fe20000400000 */
[----:B------:R-:W-:-:S05]  /*2050*/  FSETP.GEU.AND P6, PT, R40, -126, PT ;  /* 0xc2fc00002800780b */ /* 0x000fca0003fce000 */
[----:B------:R-:W-:Y:S01]  /*2060*/  @!P2 FMUL R37, R37, 0.5 ;  /* 0x3f0000002525a820 */ /* 0x000fe20000400000 */
[----:B------:R-:W4:Y:S01]  /*2070*/  MUFU.EX2 R94, R36 ;  /* 0x00000024005e7308 */ /* 0x000f220000000800 */
[----:B-1----:R-:W-:Y:S01]  /*2080*/  @!P4 FMUL R29, R29, R29 ;  /* 0x0000001d1d1dc220 */ /* 0x002fe20000400000 */
[----:B------:R-:W-:-:S05]  /*2090*/  FSETP.GEU.AND P4, PT, R41, -126, PT ;  /* 0xc2fc00002900780b */ /* 0x000fca0003f8e000 */
[----:B------:R-:W-:Y:S01]  /*20a0*/  @!P6 FMUL R40, R40, 0.5 ;  /* 0x3f0000002828e820 */ /* 0x000fe20000400000 */
[----:B------:R-:W1:Y:S01]  /*20b0*/  MUFU.EX2 R37, R37 ;  /* 0x0000002500257308 */ /* 0x000e620000000800 */
[----:B---3--:R-:W-:Y:S01]  /*20c0*/  @!P3 FMUL R92, R92, R92 ;  /* 0x0000005c5c5cb220 */ /* 0x008fe20000400000 */
[----:B------:R-:W-:Y:S02]  /*20d0*/  FSETP.GEU.AND P3, PT, R44, -126, PT ;  /* 0xc2fc00002c00780b */ /* 0x000fe40003f6e000 */
[----:B--2---:R-:W-:-:S03]  /*20e0*/  FMNMX R5, R5, R0, !PT ;  /* 0x0000000005057209 */ /* 0x004fc60007800000 */
[----:B------:R-:W-:Y:S01]  /*20f0*/  @!P4 FMUL R41, R41, 0.5 ;  /* 0x3f0000002929c820 */ /* 0x000fe20000400000 */
[----:B------:R-:W2:Y:S01]  /*2100*/  MUFU.EX2 R33, R33 ;  /* 0x0000002100217308 */ /* 0x000ea20000000800 */
[----:B----4-:R-:W-:Y:S01]  /*2110*/  @!P5 FMUL R94, R94, R94 ;  /* 0x0000005e5e5ed220 */ /* 0x010fe20000400000 */
[----:B------:R-:W-:-:S04]  /*2120*/  FSETP.NEU.AND P5, PT, R5, -INF , PT ;  /* 0xff8000000500780b */ /* 0x000fc80003fad000 */
[----:B------:R-:W-:Y:S01]  /*2130*/  FSEL R0, R5, RZ, P5 ;  /* 0x000000ff05007208 */ /* 0x000fe20002800000 */
[----:B------:R-:W-:Y:S01]  /*2140*/  @!P3 FMUL R44, R44, 0.5 ;  /* 0x3f0000002c2cb820 */ /* 0x000fe20000400000 */
[----:B------:R-:W-:Y:S01]  /*2150*/  FSETP.GEU.AND P5, PT, R49, -126, PT ;  /* 0xc2fc00003100780b */ /* 0x000fe20003fae000 */
[----:B-1----:R-:W-:Y:S01]  /*2160*/  @!P2 FMUL R37, R37, R37 ;  /* 0x000000252525a220 */ /* 0x002fe20000400000 */
[----:B------:R-:W-:Y:S01]  /*2170*/  FSETP.GEU.AND P2, PT, R48, -126, PT ;  /* 0xc2fc00003000780b */ /* 0x000fe20003f4e000 */
[----:B------:R-:W1:Y:S01]  /*2180*/  MUFU.EX2 R7, R40 ;  /* 0x0000002800077308 */ /* 0x000e620000000800 */
[----:B------:R-:W-:-:S04]  /*2190*/  FMUL R0, R0, UR6 ;  /* 0x0000000600007c20 */ /* 0x000fc80008400000 */
[--C-:B------:R-:W-:Y:S01]  /*21a0*/  FFMA R26, R26, UR6, -R0.reuse ;  /* 0x000000061a1a7c23 */ /* 0x100fe20008000800 */
[----:B--2---:R-:W-:Y:S01]  /*21b0*/  @!P1 FMUL R33, R33, R33 ;  /* 0x0000002121219220 */ /* 0x004fe20000400000 */
[----:B------:R-:W-:Y:S01]  /*21c0*/  FSETP.GEU.AND P1, PT, R45, -126, PT ;  /* 0xc2fc00002d00780b */ /* 0x000fe20003f2e000 */
[----:B------:R-:W2:Y:S01]  /*21d0*/  MUFU.EX2 R96, R41 ;  /* 0x0000002900607308 */ /* 0x000ea20000000800 */
[--C-:B------:R-:W-:Y:S01]  /*21e0*/  FFMA R30, R30, UR6, -R0.reuse ;  /* 0x000000061e1e7c23 */ /* 0x100fe20008000800 */
[----:B------:R-:W-:Y:S01]  /*21f0*/  @!P5 FMUL R49, R49, 0.5 ;  /* 0x3f0000003131d820 */ /* 0x000fe20000400000 */
[--C-:B------:R-:W-:Y:S01]  /*2200*/  FFMA R27, R27, UR6, -R0.reuse ;  /* 0x000000061b1b7c23 */ /* 0x100fe20008000800 */
[----:B------:R-:W-:Y:S01]  /*2210*/  @!P2 FMUL R48, R48, 0.5 ;  /* 0x3f0000003030a820 */ /* 0x000fe20000400000 */
[--C-:B------:R-:W-:Y:S01]  /*2220*/  FFMA R31, R31, UR6, -R0.reuse ;  /* 0x000000061f1f7c23 */ /* 0x100fe20008000800 */
[--C-:B------:R-:W-:Y:S01]  /*2230*/  FFMA R34, R34, UR6, -R0.reuse ;  /* 0x0000000622227c23 */ /* 0x100fe20008000800 */
[--C-:B------:R-:W-:Y:S01]  /*2240*/  FFMA R38, R38, UR6, -R0.reuse ;  /* 0x0000000626267c23 */ /* 0x100fe20008000800 */
[----:B------:R-:W3:Y:S01]  /*2250*/  MUFU.EX2 R9, R44 ;  /* 0x0000002c00097308 */ /* 0x000ee20000000800 */
[----:B-1----:R-:W-:Y:S01]  /*2260*/  @!P6 FMUL R7, R7, R7 ;  /* 0x000000070707e220 */ /* 0x002fe20000400000 */
[----:B------:R-:W-:Y:S01]  /*2270*/  FSETP.GEU.AND P6, PT, R52, -126, PT ;  /* 0xc2fc00003400780b */ /* 0x000fe20003fce000 */
[--C-:B------:R-:W-:Y:S01]  /*2280*/  FFMA R42, R42, UR6, -R0.reuse ;  /* 0x000000062a2a7c23 */ /* 0x100fe20008000800 */
[----:B------:R-:W-:Y:S01]  /*2290*/  @!P1 FMUL R45, R45, 0.5 ;  /* 0x3f0000002d2d9820 */ /* 0x000fe20000400000 */
[--C-:B------:R-:W-:Y:S01]  /*22a0*/  FFMA R35, R35, UR6, -R0.reuse ;  /* 0x0000000623237c23 */ /* 0x100fe20008000800 */
[--C-:B------:R-:W-:Y:S01]  /*22b0*/  FFMA R39, R39, UR6, -R0.reuse ;  /* 0x0000000627277c23 */ /* 0x100fe20008000800 */
[--C-:B------:R-:W-:Y:S01]  /*22c0*/  FFMA R43, R43, UR6, -R0.reuse ;  /* 0x000000062b2b7c23 */ /* 0x100fe20008000800 */
[----:B------:R-:W1:Y:S01]  /*22d0*/  MUFU.EX2 R11, R48 ;  /* 0x00000030000b7308 */ /* 0x000e620000000800 */
[----:B--2---:R-:W-:Y:S01]  /*22e0*/  @!P4 FMUL R96, R96, R96 ;  /* 0x000000606060c220 */ /* 0x004fe20000400000 */
[----:B------:R-:W-:Y:S01]  /*22f0*/  FSETP.GEU.AND P4, PT, R8, -126, PT ;  /* 0xc2fc00000800780b */ /* 0x000fe20003f8e000 */
[--C-:B------:R-:W-:Y:S01]  /*2300*/  FFMA R46, R46, UR6, -R0.reuse ;  /* 0x000000062e2e7c23 */ /* 0x100fe20008000800 */
[--C-:B------:R-:W-:Y:S01]  /*2310*/  FFMA R50, R50, UR6, -R0.reuse ;  /* 0x0000000632327c23 */ /* 0x100fe20008000800 */
[--C-:B------:R-:W-:Y:S01]  /*2320*/  FFMA R47, R47, UR6, -R0.reuse ;  /* 0x000000062f2f7c23 */ /* 0x100fe20008000800 */
[--C-:B------:R-:W-:Y:S01]  /*2330*/  FFMA R51, R51, UR6, -R0.reuse ;  /* 0x0000000633337c23 */ /* 0x100fe20008000800 */
[----:B------:R-:W-:Y:S01]  /*2340*/  @!P6 FMUL R52, R52, 0.5 ;  /* 0x3f0000003434e820 */ /* 0x000fe20000400000 */
[----:B------:R-:W2:Y:S01]  /*2350*/  MUFU.EX2 R98, R45 ;  /* 0x0000002d00627308 */ /* 0x000ea20000000800 */
[----:B---3--:R-:W-:Y:S01]  /*2360*/  @!P3 FMUL R9, R9, R9 ;  /* 0x000000090909b220 */ /* 0x008fe20000400000 */
[----:B------:R-:W-:Y:S01]  /*2370*/  FSETP.GEU.AND P3, PT, R26, -126, PT ;  /* 0xc2fc00001a00780b */ /* 0x000fe20003f6e000 */
[--C-:B------:R-:W-:Y:S01]  /*2380*/  FFMA R54, R54, UR6, -R0.reuse ;  /* 0x0000000636367c23 */ /* 0x100fe20008000800 */
[----:B------:R-:W-:Y:S01]  /*2390*/  FFMA R0, R55, UR6, -R0 ;  /* 0x0000000637007c23 */ /* 0x000fe20008000800 */
[----:B------:R-:W-:Y:S01]  /*23a0*/  FADD R6, R88, R7 ;  /* 0x0000000758067221 */ /* 0x000fe20000000000 */
[----:B------:R-:W-:Y:S01]  /*23b0*/  FADD R21, R90, R9 ;  /* 0x000000095a157221 */ /* 0x000fe20000000000 */
[----:B------:R-:W-:Y:S01]  /*23c0*/  @!P4 FMUL R8, R8, 0.5 ;  /* 0x3f0000000808c820 */ /* 0x000fe20000400000 */
[----:B------:R-:W3:Y:S01]  /*23d0*/  MUFU.EX2 R100, R49 ;  /* 0x0000003100647308 */ /* 0x000ee20000000800 */
[----:B-1----:R-:W-:Y:S01]  /*23e0*/  @!P2 FMUL R11, R11, R11 ;  /* 0x0000000b0b0ba220 */ /* 0x002fe20000400000 */
[----:B------:R-:W-:Y:S01]  /*23f0*/  FSETP.GEU.AND P2, PT, R30, -126, PT ;  /* 0xc2fc00001e00780b */ /* 0x000fe20003f4e000 */
[C---:B------:R-:W-:Y:S01]  /*2400*/  FADD R15, R25.reuse, R96 ;  /* 0x00000060190f7221 */ /* 0x040fe20000000000 */
[----:B------:R-:W-:-:S02]  /*2410*/  F2FP.BF16.F32.PACK_AB R88, R25, R88 ;  /* 0x000000581958723e */ /* 0x000fc400000010ff */
[----:B------:R-:W-:Y:S01]  /*2420*/  F2FP.BF16.F32.PACK_AB R90, R29, R90 ;  /* 0x0000005a1d5a723e */ /* 0x000fe200000010ff */
[----:B------:R-:W-:Y:S01]  /*2430*/  @!P3 FMUL R26, R26, 0.5 ;  /* 0x3f0000001a1ab820 */ /* 0x000fe20000400000 */
[----:B------:R-:W1:Y:S01]  /*2440*/  MUFU.EX2 R13, R52 ;  /* 0x00000034000d7308 */ /* 0x000e620000000800 */
[----:B--2---:R-:W-:Y:S01]  /*2450*/  @!P1 FMUL R98, R98, R98 ;  /* 0x0000006262629220 */ /* 0x004fe20000400000 */
[----:B------:R-:W-:Y:S02]  /*2460*/  FSETP.GEU.AND P1, PT, R27, -126, PT ;  /* 0xc2fc00001b00780b */ /* 0x000fe40003f2e000 */
[----:B------:R-:W-:Y:S01]  /*2470*/  F2FP.BF16.F32.PACK_AB R96, R96, R7 ;  /* 0x000000076060723e */ /* 0x000fe200000010ff */
[----:B------:R-:W-:Y:S01]  /*2480*/  FADD R23, R29, R98 ;  /* 0x000000621d177221 */ /* 0x000fe20000000000 */
[----:B------:R-:W-:Y:S01]  /*2490*/  F2FP.BF16.F32.PACK_AB R98, R98, R9 ;  /* 0x000000096262723e */ /* 0x000fe200000010ff */
[----:B------:R-:W-:Y:S01]  /*24a0*/  @!P2 FMUL R30, R30, 0.5 ;  /* 0x3f0000001e1ea820 */ /* 0x000fe20000400000 */
[----:B------:R2:W4:Y:S01]  /*24b0*/  MUFU.EX2 R89, R26 ;  /* 0x0000001a00597308 */ /* 0x0005220000000800 */
[----:B---3--:R-:W-:Y:S01]  /*24c0*/  @!P5 FMUL R100, R100, R100 ;  /* 0x000000646464d220 */ /* 0x008fe20000400000 */
[----:B------:R-:W-:-:S03]  /*24d0*/  FSETP.GEU.AND P5, PT, R31, -126, PT ;  /* 0xc2fc00001f00780b */ /* 0x000fc60003fae000 */
[----:B------:R-:W-:Y:S01]  /*24e0*/  FADD R24, R33, R100 ;  /* 0x0000006421187221 */ /* 0x000fe20000000000 */
[----:B------:R-:W-:Y:S01]  /*24f0*/  F2FP.BF16.F32.PACK_AB R100, R100, R11 ;  /* 0x0000000b6464723e */ /* 0x000fe200000010ff */
[----:B------:R-:W-:Y:S01]  /*2500*/  @!P1 FMUL R27, R27, 0.5 ;  /* 0x3f0000001b1b9820 */ /* 0x000fe20000400000 */
[----:B------:R-:W3:Y:S01]  /*2510*/  MUFU.EX2 R91, R30 ;  /* 0x0000001e005b7308 */ /* 0x000ee20000000800 */
[----:B-1----:R-:W-:Y:S01]  /*2520*/  @!P6 FMUL R13, R13, R13 ;  /* 0x0000000d0d0de220 */ /* 0x002fe20000400000 */
[----:B------:R-:W-:Y:S01]  /*2530*/  FSETP.GEU.AND P6, PT, R34, -126, PT ;  /* 0xc2fc00002200780b */ /* 0x000fe20003fce000 */
[----:B------:R-:W-:Y:S02]  /*2540*/  FADD R15, R15, R24 ;  /* 0x000000180f0f7221 */ /* 0x000fe40000000000 */
[----:B--2---:R-:W-:Y:S01]  /*2550*/  FADD R26, R94, R13 ;  /* 0x0000000d5e1a7221 */ /* 0x004fe20000000000 */
[----:B------:R-:W-:Y:S01]  /*2560*/  F2FP.BF16.F32.PACK_AB R94, R37, R94 ;  /* 0x0000005e255e723e */ /* 0x000fe200000010ff */
[----:B------:R-:W-:Y:S01]  /*2570*/  @!P5 FMUL R31, R31, 0.5 ;  /* 0x3f0000001f1fd820 */ /* 0x000fe20000400000 */
[----:B------:R-:W1:Y:S01]  /*2580*/  MUFU.EX2 R102, R8 ;  /* 0x0000000800667308 */ /* 0x000e620000000800 */
[----:B----4-:R-:W-:Y:S01]  /*2590*/  @!P3 FMUL R89, R89, R89 ;  /* 0x000000595959b220 */ /* 0x010fe20000400000 */
[----:B------:R-:W-:Y:S01]  /*25a0*/  FSETP.GEU.AND P3, PT, R38, -126, PT ;  /* 0xc2fc00002600780b */ /* 0x000fe20003f6e000 */
[----:B------:R-:W-:-:S04]  /*25b0*/  FADD R21, R21, R26 ;  /* 0x0000001a15157221 */ /* 0x000fc80000000000 */
[----:B------:R-:W-:Y:S01]  /*25c0*/  @!P6 FMUL R34, R34, 0.5 ;  /* 0x3f0000002222e820 */ /* 0x000fe20000400000 */
[----:B------:R2:W4:Y:S01]  /*25d0*/  MUFU.EX2 R10, R27 ;  /* 0x0000001b000a7308 */ /* 0x0005220000000800 */
[----:B---3--:R-:W-:Y:S01]  /*25e0*/  @!P2 FMUL R91, R91, R91 ;  /* 0x0000005b5b5ba220 */ /* 0x008fe20000400000 */
[----:B------:R-:W-:-:S05]  /*25f0*/  FSETP.GEU.AND P2, PT, R42, -126, PT ;  /* 0xc2fc00002a00780b */ /* 0x000fca0003f4e000 */
[----:B------:R-:W-:Y:S01]  /*2600*/  @!P3 FMUL R38, R38, 0.5 ;  /* 0x3f0000002626b820 */ /* 0x000fe20000400000 */
[----:B------:R-:W3:Y:S01]  /*2610*/  MUFU.EX2 R8, R31 ;  /* 0x0000001f00087308 */ /* 0x000ee20000000800 */
[----:B-1----:R-:W-:Y:S01]  /*2620*/  @!P4 FMUL R102, R102, R102 ;  /* 0x000000666666c220 */ /* 0x002fe20000400000 */
[----:B------:R-:W-:Y:S01]  /*2630*/  FSETP.GEU.AND P4, PT, R35, -126, PT ;  /* 0xc2fc00002300780b */ /* 0x000fe20003f8e000 */
[----:B--2---:R-:W-:Y:S01]  /*2640*/  FADD R27, R92, R11 ;  /* 0x0000000b5c1b7221 */ /* 0x004fe20000000000 */
[----:B------:R-:W-:Y:S01]  /*2650*/  F2FP.BF16.F32.PACK_AB R92, R33, R92 ;  /* 0x0000005c215c723e */ /* 0x000fe200000010ff */
[----:B------:R-:W-:Y:S01]  /*2660*/  FADD R28, R37, R102 ;  /* 0x00000066251c7221 */ /* 0x000fe20000000000 */
[----:B------:R-:W-:Y:S01]  /*2670*/  F2FP.BF16.F32.PACK_AB R102, R102, R13 ;  /* 0x0000000d6666723e */ /* 0x000fe200000010ff */
[----:B------:R-:W-:Y:S01]  /*2680*/  @!P2 FMUL R42, R42, 0.5 ;  /* 0x3f0000002a2aa820 */ /* 0x000fe20000400000 */
[----:B------:R-:W1:Y:S01]  /*2690*/  MUFU.EX2 R93, R34 ;  /* 0x00000022005d7308 */ /* 0x000e620000000800 */
[----:B----4-:R-:W-:Y:S01]  /*26a0*/  @!P1 FMUL R10, R10, R10 ;  /* 0x0000000a0a0a9220 */ /* 0x010fe20000400000 */
[----:B------:R-:W-:Y:S01]  /*26b0*/  FSETP.GEU.AND P1, PT, R39, -126, PT ;  /* 0xc2fc00002700780b */ /* 0x000fe20003f2e000 */
[----:B------:R-:W-:Y:S01]  /*26c0*/  FADD R6, R6, R27 ;  /* 0x0000001b06067221 */ /* 0x000fe20000000000 */
[----:B------:R-:W-:-:S03]  /*26d0*/  FADD R28, R23, R28 ;  /* 0x0000001c171c7221 */ /* 0x000fc60000000000 */
[----:B------:R-:W-:Y:S01]  /*26e0*/  @!P4 FMUL R35, R35, 0.5 ;  /* 0x3f0000002323c820 */ /* 0x000fe20000400000 */
[----:B------:R-:W2:Y:S01]  /*26f0*/  MUFU.EX2 R95, R38 ;  /* 0x00000026005f7308 */ /* 0x000ea20000000800 */
[----:B---3--:R-:W-:Y:S01]  /*2700*/  @!P5 FMUL R8, R8, R8 ;  /* 0x000000080808d220 */ /* 0x008fe20000400000 */
[----:B------:R-:W-:Y:S01]  /*2710*/  FSETP.GEU.AND P5, PT, R43, -126, PT ;  /* 0xc2fc00002b00780b */ /* 0x000fe20003fae000 */
[----:B------:R-:W-:Y:S01]  /*2720*/  FADD R6, R6, R21 ;  /* 0x0000001506067221 */ /* 0x000fe20000000000 */
[----:B------:R-:W-:Y:S01]  /*2730*/  MOV R21, UR41 ;  /* 0x0000002900157c02 */ /* 0x000fe20008000f00 */
[----:B------:R-:W-:Y:S02]  /*2740*/  FADD R15, R15, R28 ;  /* 0x0000001c0f0f7221 */ /* 0x000fe40000000000 */
[----:B------:R-:W-:Y:S01]  /*2750*/  @!P1 FMUL R39, R39, 0.5 ;  /* 0x3f00000027279820 */ /* 0x000fe20000400000 */
[----:B------:R-:W3:Y:S01]  /*2760*/  MUFU.EX2 R12, R35 ;  /* 0x00000023000c7308 */ /* 0x000ee20000000800 */
[----:B-1----:R-:W-:Y:S01]  /*2770*/  @!P6 FMUL R93, R93, R93 ;  /* 0x0000005d5d5de220 */ /* 0x002fe20000400000 */
[----:B------:R-:W-:Y:S01]  /*2780*/  FSETP.GEU.AND P6, PT, R46, -126, PT ;  /* 0xc2fc00002e00780b */ /* 0x000fe20003fce000 */
[----:B------:R1:W-:Y:S01]  /*2790*/  SYNCS.ARRIVE.TRANS64.A1T0 RZ, [R21+UR43], RZ ;  /* 0x000000ff15ff79a7 */ /* 0x0003e2000810002b */
[----:B------:R-:W-:-:S03]  /*27a0*/  UIADD3 UR43, UR46, 0x1, URZ ;  /* 0x000000012e2b7890 */ /* 0x000fc6000fffe03f */
[----:B------:R-:W-:Y:S01]  /*27b0*/  @!P5 FMUL R43, R43, 0.5 ;  /* 0x3f0000002b2bd820 */ /* 0x000fe20000400000 */
[----:B------:R-:W4:Y:S01]  /*27c0*/  MUFU.EX2 R14, R39 ;  /* 0x00000027000e7308 */ /* 0x000f220000000800 */
[----:B--2---:R-:W-:Y:S01]  /*27d0*/  @!P3 FMUL R95, R95, R95 ;  /* 0x0000005f5f5fb220 */ /* 0x004fe20000400000 */
[----:B------:R-:W-:Y:S01]  /*27e0*/  FSETP.GEU.AND P3, PT, R50, -126, PT ;  /* 0xc2fc00003200780b */ /* 0x000fe20003f6e000 */
[----:B------:R-:W-:-:S04]  /*27f0*/  UISETP.NE.AND UP0, UPT, UR43, 0x5, UPT ;  /* 0x000000052b00788c */ /* 0x000fc8000bf05270 */
[----:B------:R-:W-:Y:S01]  /*2800*/  @!P6 FMUL R46, R46, 0.5 ;  /* 0x3f0000002e2ee820 */ /* 0x000fe20000400000 */
[----:B------:R-:W2:Y:S01]  /*2810*/  MUFU.EX2 R42, R42 ;  /* 0x0000002a002a7308 */ /* 0x000ea20000000800 */
[----:B---3--:R-:W-:Y:S01]  /*2820*/  @!P4 FMUL R12, R12, R12 ;  /* 0x0000000c0c0cc220 */ /* 0x008fe20000400000 */
[----:B------:R-:W-:Y:S01]  /*2830*/  FSETP.GEU.AND P4, PT, R47, -126, PT ;  /* 0xc2fc00002f00780b */ /* 0x000fe20003f8e000 */
[----:B------:R-:W-:Y:S02]  /*2840*/  USEL UR6, URZ, 0x1, UP0 ;  /* 0x000000013f067887 */ /* 0x000fe40008000000 */
[----:B------:R-:W-:Y:S02]  /*2850*/  USEL UR43, UR43, URZ, UP0 ;  /* 0x0000003f2b2b7287 */ /* 0x000fe40008000000 */
[----:B------:R-:W-:Y:S01]  /*2860*/  @!P3 FMUL R50, R50, 0.5 ;  /* 0x3f0000003232b820 */ /* 0x000fe20000400000 */
[----:B------:R-:W3:Y:S01]  /*2870*/  MUFU.EX2 R97, R43 ;  /* 0x0000002b00617308 */ /* 0x000ee20000000800 */
[----:B----4-:R-:W-:Y:S01]  /*2880*/  @!P1 FMUL R14, R14, R14 ;  /* 0x0000000e0e0e9220 */ /* 0x010fe20000400000 */
[----:B------:R-:W-:-:S02]  /*2890*/  FSETP.GEU.AND P1, PT, R51, -126, PT ;  /* 0xc2fc00003300780b */ /* 0x000fc40003f2e000 */
[----:B------:R-:W-:-:S03]  /*28a0*/  LOP3.LUT R19, R19, UR6, RZ, 0x3c, !PT ;  /* 0x0000000613137c12 */ /* 0x000fc6000f8e3cff */
[----:B------:R-:W-:Y:S01]  /*28b0*/  @!P4 FMUL R47, R47, 0.5 ;  /* 0x3f0000002f2fc820 */ /* 0x000fe20000400000 */
[----:B------:R-:W4:Y:S01]  /*28c0*/  MUFU.EX2 R46, R46 ;  /* 0x0000002e002e7308 */ /* 0x000f220000000800 */
[----:B--2---:R-:W-:Y:S01]  /*28d0*/  @!P2 FMUL R42, R42, R42 ;  /* 0x0000002a2a2aa220 */ /* 0x004fe20000400000 */
[----:B------:R-:W-:-:S05]  /*28e0*/  FSETP.GEU.AND P2, PT, R54, -126, PT ;  /* 0xc2fc00003600780b */ /* 0x000fca0003f4e000 */
[----:B------:R-:W-:Y:S01]  /*28f0*/  @!P1 FMUL R51, R51, 0.5 ;  /* 0x3f00000033339820 */ /* 0x000fe20000400000 */
[----:B------:R-:W2:Y:S01]  /*2900*/  MUFU.EX2 R99, R47 ;  /* 0x0000002f00637308 */ /* 0x000ea20000000800 */
[----:B---3--:R-:W-:Y:S01]  /*2910*/  @!P5 FMUL R97, R97, R97 ;  /* 0x000000616161d220 */ /* 0x008fe20000400000 */
[----:B------:R-:W-:-:S03]  /*2920*/  FSETP.GEU.AND P5, PT, R0, -126, PT ;  /* 0xc2fc00000000780b */ /* 0x000fc60003fae000 */
[----:B------:R-:W-:Y:S01]  /*2930*/  FADD R23, R10, R97 ;  /* 0x000000610a177221 */ /* 0x000fe20000000000 */
[----:B------:R-:W-:Y:S01]  /*2940*/  F2FP.BF16.F32.PACK_AB R97, R97, R42 ;  /* 0x0000002a6161723e */ /* 0x000fe200000010ff */
[----:B------:R-:W-:Y:S01]  /*2950*/  @!P2 FMUL R54, R54, 0.5 ;  /* 0x3f0000003636a820 */ /* 0x000fe20000400000 */
[----:B------:R-:W3:Y:S01]  /*2960*/  MUFU.EX2 R50, R50 ;  /* 0x0000003200327308 */ /* 0x000ee20000000800 */
[----:B----4-:R-:W-:-:S04]  /*2970*/  @!P6 FMUL R46, R46, R46 ;  /* 0x0000002e2e2ee220 */ /* 0x010fc80000400000 */
[----:B------:R-:W-:Y:S01]  /*2980*/  FADD R24, R91, R46 ;  /* 0x0000002e5b187221 */ /* 0x000fe20000000000 */
[----:B------:R-:W-:Y:S01]  /*2990*/  F2FP.BF16.F32.PACK_AB R91, R8, R91 ;  /* 0x0000005b085b723e */ /* 0x000fe200000010ff */
[----:B------:R-:W-:Y:S01]  /*29a0*/  @!P5 FMUL R0, R0, 0.5 ;  /* 0x3f0000000000d820 */ /* 0x000fe20000400000 */
[----:B------:R-:W4:Y:S01]  /*29b0*/  MUFU.EX2 R101, R51 ;  /* 0x0000003300657308 */ /* 0x000f220000000800 */
[----:B--2---:R-:W-:-:S04]  /*29c0*/  @!P4 FMUL R99, R99, R99 ;  /* 0x000000636363c220 */ /* 0x004fc80000400000 */
[----:B------:R-:W-:Y:S01]  /*29d0*/  FADD R26, R8, R99 ;  /* 0x00000063081a7221 */ /* 0x000fe20000000000 */
[----:B------:R-:W-:Y:S02]  /*29e0*/  F2FP.BF16.F32.PACK_AB R99, R99, R46 ;  /* 0x0000002e6363723e */ /* 0x000fe400000010ff */
[----:B------:R-:W2:Y:S01]  /*29f0*/  MUFU.EX2 R20, R54 ;  /* 0x0000003600147308 */ /* 0x000ea20000000800 */
[----:B---3--:R-:W-:-:S04]  /*2a00*/  @!P3 FMUL R50, R50, R50 ;  /* 0x000000323232b220 */ /* 0x008fc80000400000 */
[----:B------:R-:W-:Y:S01]  /*2a10*/  FADD R27, R93, R50 ;  /* 0x000000325d1b7221 */ /* 0x000fe20000000000 */
[----:B------:R-:W-:Y:S02]  /*2a20*/  F2FP.BF16.F32.PACK_AB R93, R12, R93 ;  /* 0x0000005d0c5d723e */ /* 0x000fe400000010ff */
[----:B------:R3:W5:Y:S01]  /*2a30*/  MUFU.EX2 R103, R0 ;  /* 0x0000000000677308 */ /* 0x0007620000000800 */
[----:B----4-:R-:W-:-:S04]  /*2a40*/  @!P1 FMUL R101, R101, R101 ;  /* 0x0000006565659220 */ /* 0x010fc80000400000 */
[----:B------:R-:W-:Y:S01]  /*2a50*/  FADD R30, R12, R101 ;  /* 0x000000650c1e7221 */ /* 0x000fe20000000000 */
[----:B------:R-:W-:Y:S01]  /*2a60*/  F2FP.BF16.F32.PACK_AB R101, R101, R50 ;  /* 0x000000326565723e */ /* 0x000fe200000010ff */
[----:B--2---:R-:W-:Y:S01]  /*2a70*/  @!P2 FMUL R20, R20, R20 ;  /* 0x000000141414a220 */ /* 0x004fe20000400000 */
[----:B---3--:R-:W-:Y:S01]  /*2a80*/  FADD R0, R89, R42 ;  /* 0x0000002a59007221 */ /* 0x008fe20000000000 */
[----:B------:R-:W-:Y:S01]  /*2a90*/  FADD R23, R23, R30 ;  /* 0x0000001e17177221 */ /* 0x000fe20000000000 */
[----:B------:R-:W-:Y:S01]  /*2aa0*/  F2FP.BF16.F32.PACK_AB R89, R10, R89 ;  /* 0x000000590a59723e */ /* 0x000fe200000010ff */
[----:B------:R-:W-:Y:S01]  /*2ab0*/  FADD R31, R95, R20 ;  /* 0x000000145f1f7221 */ /* 0x000fe20000000000 */
[----:B------:R-:W-:Y:S01]  /*2ac0*/  FADD R0, R0, R27 ;  /* 0x0000001b00007221 */ /* 0x000fe20000000000 */
[----:B------:R-:W-:Y:S01]  /*2ad0*/  F2FP.BF16.F32.PACK_AB R95, R14, R95 ;  /* 0x0000005f0e5f723e */ /* 0x000fe200000010ff */
[----:B-----5:R-:W-:Y:S01]  /*2ae0*/  @!P5 FMUL R103, R103, R103 ;  /* 0x000000676767d220 */ /* 0x020fe20000400000 */
[----:B------:R-:W-:-:S03]  /*2af0*/  FADD R31, R24, R31 ;  /* 0x0000001f181f7221 */ /* 0x000fc60000000000 */
[----:B------:R-:W-:Y:S01]  /*2b00*/  FADD R35, R14, R103 ;  /* 0x000000670e237221 */ /* 0x000fe20000000000 */
[----:B------:R-:W-:Y:S01]  /*2b10*/  FADD R31, R0, R31 ;  /* 0x0000001f001f7221 */ /* 0x000fe20000000000 */
[----:B------:R-:W-:Y:S02]  /*2b20*/  FADD R0, R6, R15 ;  /* 0x0000000f06007221 */ /* 0x000fe40000000000 */
[----:B------:R-:W-:-:S04]  /*2b30*/  FADD R26, R26, R35 ;  /* 0x000000231a1a7221 */ /* 0x000fc80000000000 */
[----:B------:R-:W-:-:S04]  /*2b40*/  FADD R26, R23, R26 ;  /* 0x0000001a171a7221 */ /* 0x000fc80000000000 */
[----:B------:R-:W-:Y:S01]  /*2b50*/  FADD R6, R31, R26 ;  /* 0x0000001a1f067221 */ /* 0x000fe20000000000 */
[----:B-1----:R-:W-:Y:S06]  /*2b60*/  @!P0 BRA `(.L_x_21) ;  /* 0x0000000000048947 */ /* 0x002fec0003800000 */
[----:B------:R-:W-:Y:S01]  /*2b70*/  BPT.TRAP 0x1 ;  /* 0x000000040000795c */ /* 0x000fe20000300000 */
.L_x_21:
[----:B------:R-:W-:Y:S01]  /*2b80*/  ULEA UR6, UR43, UR36, 0x3 ;  /* 0x000000242b067291 */ /* 0x000fe2000f8e183f */
[----:B------:R-:W-:Y:S01]  /*2b90*/  SHF.L.U32 R7, R19, 0x1f, RZ ;  /* 0x0000001f13077819 */ /* 0x000fe200000006ff */
[----:B------:R-:W-:-:S07]  /*2ba0*/  ULOP3.LUT UR41, UR49, 0x2000000, URZ, 0xfc, !UPT ;  /* 0x0200000031297892 */ /* 0x000fce000f8efc3f */
[----:B------:R-:W1:Y:S02]  /*2bb0*/  SYNCS.PHASECHK.TRANS64.TRYWAIT P1, [UR6+0x20400], R7 ;  /* 0x02040007ff0075a7 */ /* 0x000e640008020146 */
[----:B-1----:R-:W-:Y:S05]  /*2bc0*/  @!P1 BRA `(.L_x_22) ;  /* 0x0000007800089947 */ /* 0x002fea0003800000 */
.L_x_128:
[----:B------:R-:W-:Y:S01]  /*2bd0*/  ULEA UR10, UR43, UR41, 0xa ;  /* 0x000000292b0a7291 */ /* 0x000fe2000f8e503f */
[----:B------:R-:W-:Y:S01]  /*2be0*/  WARPGROUP.ARRIVE ;  /* 0x00000000000079c5 */ /* 0x000fe20000000000 */
[----:B------:R-:W-:Y:S01]  /*2bf0*/  UMOV UR7, 0x40000040 ;  /* 0x4000004000077882 */ /* 0x000fe20000000000 */
[----:B------:R-:W-:-:S04]  /*2c00*/  F2FP.BF16.F32.PACK_AB R103, R103, R20 ;  /* 0x000000146767723e */ /* 0x000fc800000010ff */
[----:B------:R-:W-:Y:S02]  /*2c10*/  UMOV UR6, UR10 ;  /* 0x0000000a00067c82 */ /* 0x000fe40008000000 */
[----:B------:R-:W-:Y:S01]  /*2c20*/  HGMMA.64x128x16.F32.BF16 R24, R88, gdesc[UR4].tnspB, RZ, !UPT, gsb0 ;  /* 0x41e0000458187df0 */ /* 0x000fe2000c0018ff */
[----:B------:R-:W-:Y:S01]  /*2c30*/  UIADD3 UR6, UR10, 0x80, URZ ;  /* 0x000000800a067890 */ /* 0x000fe2000fffe03f */
[----:B------:R-:W-:Y:S01]  /*2c40*/  UMOV UR7, 0x40000040 ;  /* 0x4000004000077882 */ /* 0x000fe20000000000 */
[----:B------:R-:W-:Y:S02]  /*2c50*/  WARPGROUP.DEPBAR.LE gsb0, 0x0 ;  /* 0x00008000000079c5 */ /* 0x000fe40000010000 */
[----:B------:R-:W-:-:S07]  /*2c60*/  WARPGROUP.ARRIVE ;  /* 0x00000000000079c5 */ /* 0x000fce0000000000 */
[----:B------:R-:W-:Y:S01]  /*2c70*/  HGMMA.64x128x16.F32.BF16 R24, R92, gdesc[UR4].tnspB, R24, gsb0 ;  /* 0x41e000045c187df0 */ /* 0x000fe20008001818 */
        /* <DEDUP_REMOVED lines=9> */
[----:B------:R-:W-:Y:S03]  /*2d10*/  HGMMA.64x128x16.F32.BF16 R24, R100, gdesc[UR4].tnspB, R24, gsb0 ;  /* 0x41e0000464187df0 */ /* 0x000fe60008001818 */
[----:B------:R-:W-:Y:S02]  /*2d20*/  WARPGROUP.DEPBAR.LE gsb0, 0x0 ;  /* 0x00008000000079c5 */ /* 0x000fe40000010000 */
[----:B------:R-:W-:Y:S05]  /*2d30*/  @!P0 BRA `(.L_x_23) ;  /* 0x0000000000048947 */ /* 0x000fea0003800000 */
[----:B------:R-:W-:Y:S01]  /*2d40*/  BPT.TRAP 0x1 ;  /* 0x000000040000795c */ /* 0x000fe20000300000 */
.L_x_23:
[----:B------:R-:W-:Y:S02]  /*2d50*/  UISETP.GT.U32.AND UP0, UPT, UR52, 0x1, UPT ;  /* 0x000000013400788c */ /* 0x000fe4000bf04070 */
[----:B------:R-:W-:-:S04]  /*2d60*/  UIADD3 UR58, UR58, 0x20428, URZ ;  /* 0x000204283a3a7890 */ /* 0x000fc8000fffe03f */
[----:B------:R-:W-:Y:S01]  /*2d70*/  PLOP3.LUT P1, PT, PT, PT, UP0, 0x80, 0x0 ;  /* 0x000000000000781c */ /* 0x000fe20003f2f008 */
[----:B------:R-:W-:-:S09]  /*2d80*/  UPRMT UR58, URZ, 0x654, UR58 ;  /* 0x000006543f3a7896 */ /* 0x000fd2000800003a */
[----:B------:R-:W-:Y:S03]  /*2d90*/  SYNCS.ARRIVE.TRANS64.RED.A1T0 RZ, [UR58], RZ ;  /* 0x000000ffffff79a7 */ /* 0x000fe6000810043a */
[----:B------:R-:W-:Y:S05]  /*2da0*/  @P1 BRA `(.L_x_24) ;  /* 0x0000000000041947 */ /* 0x000fea0003800000 */
[----:B------:R-:W-:Y:S01]  /*2db0*/  BPT.TRAP 0x1 ;  /* 0x000000040000795c */ /* 0x000fe20000300000 */
.L_x_24:
[----:B------:R-:W-:Y:S01]  /*2dc0*/  UIADD3 UR46, UR43, 0x1, URZ ;  /* 0x000000012b2e7890 */ /* 0x000fe2000fffe03f */
[C---:B------:R-:W-:Y:S01]  /*2dd0*/  ISETP.GE.AND P2, PT, R3.reuse, 0x81, PT ;  /* 0x000000810300780c */ /* 0x040fe20003f46270 */
[----:B-1----:R-:W-:Y:S01]  /*2de0*/  VIADD R7, R3, 0x3f ;  /* 0x0000003f03077836 */ /* 0x002fe20000000000 */
[----:B------:R-:W-:Y:S01]  /*2df0*/  IADD3 R3, R16, 0x40, RZ ;  /* 0x0000004010037810 */ /* 0x000fe20007ffe0ff */
[----:B------:R-:W-:-:S03]  /*2e00*/  UISETP.NE.AND UP0, UPT, UR46, 0x5, UPT ;  /* 0x000000052e00788c */ /* 0x000fc6000bf05270 */
[----:B------:R-:W-:Y:S01]  /*2e10*/  SHF.R.S32.HI R8, RZ, 0x1f, R7 ;  /* 0x0000001fff087819 */ /* 0x000fe20000011407 */
[----:B------:R-:W-:Y:S02]  /*2e20*/  USEL UR6, URZ, 0x1, UP0 ;  /* 0x000000013f067887 */ /* 0x000fe40008000000 */
[----:B------:R-:W-:Y:S01]  /*2e30*/  USEL UR46, UR46, URZ, UP0 ;  /* 0x0000003f2e2e7287 */ /* 0x000fe20008000000 */
[----:B------:R-:W-:-:S03]  /*2e40*/  LEA.HI R7, R8, R7, RZ, 0x6 ;  /* 0x0000000708077211 */ /* 0x000fc600078f30ff */
[----:B------:R-:W-:Y:S02]  /*2e50*/  LOP3.LUT R19, R19, UR6, RZ, 0x3c, !PT ;  /* 0x0000000613137c12 */ /* 0x000fe4000f8e3cff */
[----:B------:R-:W-:Y:S01]  /*2e60*/  LEA.HI.SX32 R7, R7, 0xffffffff, 0x1a ;  /* 0xffffffff07077811 */ /* 0x000fe200078fd2ff */
[----:B------:R-:W-:Y:S06]  /*2e70*/  @!P2 BRA `(.L_x_25) ;  /* 0x0000001c0000a947 */ /* 0x000fec0003800000 */
[----:B------:R-:W-:Y:S01]  /*2e80*/  IMAD.MOV.U32 R9, RZ, RZ, R4 ;  /* 0x000000ffff097224 */ /* 0x000fe200078e0004 */
[----:B------:R-:W-:Y:S01]  /*2e90*/  MOV R11, R5 ;  /* 0x00000005000b7202 */ /* 0x000fe20000000f00 */
[----:B------:R-:W-:-:S06]  /*2ea0*/  ULDC UR58, c[0x0][0x604] ;  /* 0x00018100003a7ab9 */ /* 0x000fcc0000000800 */
.L_x_36:
[----:B------:R-:W-:Y:S05]  /*2eb0*/  @!P0 BRA `(.L_x_26) ;  /* 0x0000000000048947 */ /* 0x000fea0003800000 */
[----:B------:R-:W-:Y:S01]  /*2ec0*/  BPT.TRAP 0x1 ;  /* 0x000000040000795c */ /* 0x000fe20000300000 */
.L_x_26:
[----:B------:R-:W-:Y:S01]  /*2ed0*/  ULEA UR6, UR46, UR36, 0x3 ;  /* 0x000000242e067291 */ /* 0x000fe2000f8e183f */
[----:B------:R-:W-:-:S08]  /*2ee0*/  SHF.L.U32 R4, R19, 0x1f, RZ ;  /* 0x0000001f13047819 */ /* 0x000fd000000006ff */
[----:B------:R-:W1:Y:S02]  /*2ef0*/  SYNCS.PHASECHK.TRANS64.TRYWAIT P2, [UR6+0x20400], R4 ;  /* 0x02040004ff0075a7 */ /* 0x000e640008040146 */
[----:B-1----:R-:W-:Y:S05]  /*2f00*/  @!P2 BRA `(.L_x_27) ;  /* 0x000000740050a947 */ /* 0x002fea0003800000 */
.L_x_129:
[----:B------:R-:W-:Y:S01]  /*2f10*/  ULEA UR34, UR46, UR38, 0xa ;  /* 0x000000262e227291 */ /* 0x000fe2000f8e503f */
[----:B------:R-:W-:Y:S01]  /*2f20*/  WARPGROUP.ARRIVE ;  /* 0x00000000000079c5 */ /* 0x000fe20000000000 */
[----:B------:R-:W-:Y:S01]  /*2f30*/  UMOV UR35, 0x40000040 ;  /* 0x4000004000237882 */ /* 0x000fe20000000000 */
[----:B------:R-:W-:Y:S01]  /*2f40*/  UMOV UR7, 0x40000040 ;  /* 0x4000004000077882 */ /* 0x000fe20000000000 */
[----:B------:R-:W-:Y:S02]  /*2f50*/  UIADD3 UR6, UR34, 0x2, URZ ;  /* 0x0000000222067890 */ /* 0x000fe4000fffe03f */
[----:B------:R-:W-:Y:S01]  /*2f60*/  UIADD3 UR10, UR34, 0x4, URZ ;  /* 0x00000004220a7890 */ /* 0x000fe2000fffe03f */
[----:B------:R-:W-:Y:S02]  /*2f70*/  UMOV UR11, 0x40000040 ;  /* 0x40000040000b7882 */ /* 0x000fe40000000000 */
[----:B------:R-:W-:Y:S01]  /*2f80*/  HGMMA.64x64x16.F32.BF16 R88, gdesc[UR32], RZ, !UPT, gsb0 ;  /* 0x00e00000205879f0 */ /* 0x000fe2000c0018ff */
[----:B------:R-:W-:Y:S01]  /*2f90*/  UIADD3 UR14, UR34, 0x6, URZ ;  /* 0x00000006220e7890 */ /* 0x000fe2000fffe03f */
[----:B------:R-:W-:Y:S01]  /*2fa0*/  UMOV UR15, 0x40000040 ;  /* 0x40000040000f7882 */ /* 0x000fe20000000000 */
        /* <DEDUP_REMOVED lines=8> */
[----:B------:R-:W-:-:S02]  /*3030*/  WARPGROUP.DEPBAR.LE gsb0, 0x0 ;  /* 0x00008000000079c5 */ /* 0x000fc40000010000 */
[----:B------:R-:W-:-:S06]  /*3040*/  WARPGROUP.ARRIVE ;  /* 0x00000000000079c5 */ /* 0x000fcc0000000000 */
[----:B------:R-:W-:Y:S03]  /*3050*/  HGMMA.64x64x16.F32.BF16 R88, gdesc[UR4], R88, gsb0 ;  /* 0x00e00000045879f0 */ /* 0x000fe60008001858 */
[----:B------:R-:W-:Y:S02]  /*3060*/  WARPGROUP.DEPBAR.LE gsb0, 0x0 ;  /* 0x00008000000079c5 */ /* 0x000fe40000010000 */
[----:B------:R-:W-:-:S06]  /*3070*/  WARPGROUP.ARRIVE ;  /* 0x00000000000079c5 */ /* 0x000fcc0000000000 */
[----:B------:R-:W-:Y:S01]  /*3080*/  HGMMA.64x64x16.F32.BF16 R88, gdesc[UR8], R88, gsb0 ;  /* 0x00e00000085879f0 */ /* 0x000fe20008001858 */
[----:B------:R-:W-:-:S04]  /*3090*/  UIADD3 UR10, UR46, 0x1, URZ ;  /* 0x000000012e0a7890 */ /* 0x000fc8000fffe03f */
[----:B------:R-:W-:-:S04]  /*30a0*/  UISETP.NE.AND UP0, UPT, UR10, 0x5, UPT ;  /* 0x000000050a00788c */ /* 0x000fc8000bf05270 */
[----:B------:R-:W-:Y:S02]  /*30b0*/  USEL UR6, URZ, 0x1, UP0 ;  /* 0x000000013f067887 */ /* 0x000fe40008000000 */
[----:B------:R-:W-:-:S04]  /*30c0*/  USEL UR10, UR10, URZ, UP0 ;  /* 0x0000003f0a0a7287 */ /* 0x000fc80008000000 */
[----:B------:R-:W-:Y:S01]  /*30d0*/  LOP3.LUT R19, R19, UR6, RZ, 0x3c, !PT ;  /* 0x0000000613137c12 */ /* 0x000fe2000f8e3cff */
        /* <DEDUP_REMOVED lines=16> */
[----:B------:R-:W-:Y:S05]  /*31e0*/  @!P0 BRA `(.L_x_28) ;  /* 0x0000000000048947 */ /* 0x000fea0003800000 */
[----:B------:R-:W-:Y:S01]  /*31f0*/  BPT.TRAP 0x1 ;  /* 0x000000040000795c */ /* 0x000fe20000300000 */
.L_x_28:
[----:B-1----:R-:W-:Y:S01]  /*3200*/  FMNMX R4, R88, R9, !PT ;  /* 0x0000000958047209 */ /* 0x002fe20007800000 */
[----:B------:R-:W-:-:S03]  /*3210*/  ULEA UR6, UR10, UR36, 0x3 ;  /* 0x000000240a067291 */ /* 0x000fc6000f8e183f */
[----:B------:R-:W-:-:S04]  /*3220*/  FMNMX R5, R89, R4, !PT ;  /* 0x0000000459057209 */ /* 0x000fc80007800000 */
        /* <DEDUP_REMOVED lines=13> */
[----:B------:R-:W-:-:S05]  /*3300*/  FMNMX R5, R117, R4, !PT ;  /* 0x0000000475057209 */ /* 0x000fca0007800000 */
[----:B------:R-:W1:Y:S02]  /*3310*/  SHFL.BFLY PT, R4, R5, 0x1, 0x1f ;  /* 0x0c201f0005047f89 */ /* 0x000e6400000e0000 */
[----:B-1----:R-:W-:Y:S02]  /*3320*/  FMNMX R8, R5, R4, !PT ;  /* 0x0000000405087209 */ /* 0x002fe40007800000 */
[----:B------:R-:W-:-:S03]  /*3330*/  FMNMX R4, R90, R11, !PT ;  /* 0x0000000b5a047209 */ /* 0x000fc60007800000 */
[----:B------:R-:W1:Y:S01]  /*3340*/  SHFL.BFLY PT, R13, R8, 0x2, 0x1f ;  /* 0x0c401f00080d7f89 */ /* 0x000e6200000e0000 */
[----:B------:R-:W-:-:S04]  /*3350*/  FMNMX R15, R91, R4, !PT ;  /* 0x000000045b0f7209 */ /* 0x000fc80007800000 */
[----:B------:R-:W-:-:S04]  /*3360*/  FMNMX R4, R94, R15, !PT ;  /* 0x0000000f5e047209 */ /* 0x000fc80007800000 */
[----:B------:R-:W-:-:S04]  /*3370*/  FMNMX R15, R95, R4, !PT ;  /* 0x000000045f0f7209 */ /* 0x000fc80007800000 */
[----:B------:R-:W-:Y:S02]  /*3380*/  FMNMX R10, R98, R15, !PT ;  /* 0x0000000f620a7209 */ /* 0x000fe40007800000 */
[----:B-1----:R-:W-:Y:S02]  /*3390*/  FMNMX R4, R8, R13, !PT ;  /* 0x0000000d08047209 */ /* 0x002fe40007800000 */
[----:B------:R-:W-:Y:S02]  /*33a0*/  FMNMX R13, R99, R10, !PT ;  /* 0x0000000a630d7209 */ /* 0x000fe40007800000 */
[----:B------:R-:W-:Y:S02]  /*33b0*/  FSETP.NEU.AND P2, PT, R4, -INF , PT ;  /* 0xff8000000400780b */ /* 0x000fe40003f4d000 */
[----:B------:R-:W-:Y:S02]  /*33c0*/  FMNMX R12, R102, R13, !PT ;  /* 0x0000000d660c7209 */ /* 0x000fe40007800000 */
[----:B------:R-:W-:-:S02]  /*33d0*/  FSEL R10, R4, RZ, P2 ;  /* 0x000000ff040a7208 */ /* 0x000fc40001000000 */
[----:B------:R-:W-:-:S03]  /*33e0*/  FMNMX R5, R103, R12, !PT ;  /* 0x0000000c67057209 */ /* 0x000fc60007800000 */
[----:B------:R-:W-:Y:S01]  /*33f0*/  FMUL R8, R10, UR58 ;  /* 0x0000003a0a087c20 */ /* 0x000fe20008400000 */
[----:B------:R-:W-:Y:S01]  /*3400*/  FMNMX R12, R106, R5, !PT ;  /* 0x000000056a0c7209 */ /* 0x000fe20007800000 */
[----:B------:R-:W-:Y:S02]  /*3410*/  FADD R10, -R10, R9 ;  /* 0x000000090a0a7221 */ /* 0x000fe40000000100 */
        /* <DEDUP_REMOVED lines=19> */
[----:B------:R-:W-:Y:S01]  /*3550*/  FSETP.GEU.AND P2, PT, R92, -126, PT ;  /* 0xc2fc00005c00780b */ /* 0x000fe20003f4e000 */
[----:B------:R-:W-:Y:S01]  /*3560*/  @!P3 FMUL R89, R89, 0.5 ;  /* 0x3f0000005959b820 */ /* 0x000fe20000400000 */
[----:B------:R-:W-:Y:S01]  /*3570*/  FMNMX R5, R115, R12, !PT ;  /* 0x0000000c73057209 */ /* 0x000fe20007800000 */
[--C-:B------:R-:W-:Y:S01]  /*3580*/  FFMA R108, R108, UR58, -R8.reuse ;  /* 0x0000003a6c6c7c23 */ /* 0x100fe20008000808 */
[--C-:B------:R-:W-:Y:S01]  /*3590*/  FFMA R109, R109, UR58, -R8.reuse ;  /* 0x0000003a6d6d7c23 */ /* 0x100fe20008000808 */
[----:B------:R-:W1:Y:S01]  /*35a0*/  MUFU.EX2 R88, R88 ;  /* 0x0000005800587308 */ /* 0x000e620000000800 */
[----:B------:R-:W-:Y:S01]  /*35b0*/  FMNMX R12, R118, R5, !PT ;  /* 0x00000005760c7209 */ /* 0x000fe20007800000 */
[----:B------:R-:W-:Y:S01]  /*35c0*/  @!P4 FMUL R93, R93, 0.5 ;  /* 0x3f0000005d5dc820 */ /* 0x000fe20000400000 */
[--C-:B------:R-:W-:Y:S01]  /*35d0*/  FFMA R113, R113, UR58, -R8.reuse ;  /* 0x0000003a71717c23 */ /* 0x100fe20008000808 */
[----:B------:R-:W-:Y:S01]  /*35e0*/  @!P6 FMUL R96, R96, 0.5 ;  /* 0x3f0000006060e820 */ /* 0x000fe20000400000 */
[----:B------:R-:W-:Y:S01]  /*35f0*/  FMNMX R12, R119, R12, !PT ;  /* 0x0000000c770c7209 */ /* 0x000fe20007800000 */
[--C-:B------:R-:W-:Y:S01]  /*3600*/  FFMA R112, R112, UR58, -R8.reuse ;  /* 0x0000003a70707c23 */ /* 0x100fe20008000808 */
[--C-:B------:R-:W-:Y:S01]  /*3610*/  FFMA R116, R116, UR58, -R8.reuse ;  /* 0x0000003a74747c23 */ /* 0x100fe20008000808 */
[----:B------:R-:W2:Y:S01]  /*3620*/  MUFU.EX2 R89, R89 ;  /* 0x0000005900597308 */ /* 0x000ea20000000800 */
[----:B------:R-:W-:Y:S01]  /*3630*/  @!P2 FMUL R92, R92, 0.5 ;  /* 0x3f0000005c5ca820 */ /* 0x000fe20000400000 */
[----:B------:R-:W3:Y:S01]  /*3640*/  SHFL.BFLY PT, R5, R12, 0x1, 0x1f ;  /* 0x0c201f000c057f89 */ /* 0x000ee200000e0000 */
[----:B------:R-:W-:Y:S01]  /*3650*/  FFMA R117, R117, UR58, -R8 ;  /* 0x0000003a75757c23 */ /* 0x000fe20008000808 */
[----:B------:R-:W-:-:S04]  /*3660*/  FMUL R10, R10, UR58 ;  /* 0x0000003a0a0a7c20 */ /* 0x000fc80008400000 */
[----:B------:R-:W4:Y:S01]  /*3670*/  MUFU.EX2 R93, R93 ;  /* 0x0000005d005d7308 */ /* 0x000f220000000800 */
[----:B-1----:R-:W-:Y:S01]  /*3680*/  @!P5 FMUL R88, R88, R88 ;  /* 0x000000585858d220 */ /* 0x002fe20000400000 */
[----:B------:R-:W-:-:S06]  /*3690*/  FSETP.GEU.AND P5, PT, R97, -126, PT ;  /* 0xc2fc00006100780b */ /* 0x000fcc0003fae000 */
[----:B------:R-:W1:Y:S01]  /*36a0*/  MUFU.EX2 R96, R96 ;  /* 0x0000006000607308 */ /* 0x000e620000000800 */
[----:B--2---:R-:W-:Y:S01]  /*36b0*/  @!P3 FMUL R89, R89, R89 ;  /* 0x000000595959b220 */ /* 0x004fe20000400000 */
[----:B------:R-:W-:-:S05]  /*36c0*/  FSETP.GEU.AND P3, PT, R100, -126, PT ;  /* 0xc2fc00006400780b */ /* 0x000fca0003f6e000 */
[----:B------:R-:W-:Y:S01]  /*36d0*/  @!P5 FMUL R97, R97, 0.5 ;  /* 0x3f0000006161d820 */ /* 0x000fe20000400000 */
[----:B------:R-:W2:Y:S01]  /*36e0*/  MUFU.EX2 R92, R92 ;  /* 0x0000005c005c7308 */ /* 0x000ea20000000800 */
[----:B----4-:R-:W-:Y:S01]  /*36f0*/  @!P4 FMUL R93, R93, R93 ;  /* 0x0000005d5d5dc220 */ /* 0x010fe20000400000 */
[----:B------:R-:W-:Y:S02]  /*3700*/  FSETP.GEU.AND P4, PT, R104, -126, PT ;  /* 0xc2fc00006800780b */ /* 0x000fe40003f8e000 */
[----:B---3--:R-:W-:-:S03]  /*3710*/  FMNMX R5, R12, R5, !PT ;  /* 0x000000050c057209 */ /* 0x008fc60007800000 */
[----:B------:R-:W-:Y:S01]  /*3720*/  @!P3 FMUL R100, R100, 0.5 ;  /* 0x3f0000006464b820 */ /* 0x000fe20000400000 */
[----:B------:R-:W3:Y:S01]  /*3730*/  MUFU.EX2 R97, R97 ;  /* 0x0000006100617308 */ /* 0x000ee20000000800 */
[----:B-1----:R-:W-:Y:S01]  /*3740*/  @!P6 FMUL R96, R96, R96 ;  /* 0x000000606060e220 */ /* 0x002fe20000400000 */
[----:B------:R-:W-:Y:S01]  /*3750*/  FSETP.GEU.AND P6, PT, R105, -126, PT ;  /* 0xc2fc00006900780b */ /* 0x000fe20003fce000 */
[----:B------:R-:W1:Y:S04]  /*3760*/  SHFL.BFLY PT, R14, R5, 0x2, 0x1f ;  /* 0x0c401f00050e7f89 */ /* 0x000e6800000e0000 */
[----:B------:R-:W-:Y:S01]  /*3770*/  @!P4 FMUL R104, R104, 0.5 ;  /* 0x3f0000006868c820 */ /* 0x000fe20000400000 */
[----:B------:R-:W4:Y:S01]  /*3780*/  MUFU.EX2 R100, R100 ;  /* 0x0000006400647308 */ /* 0x000f220000000800 */
[----:B--2---:R-:W-:Y:S01]  /*3790*/  @!P2 FMUL R92, R92, R92 ;  /* 0x0000005c5c5ca220 */ /* 0x004fe20000400000 */
[----:B------:R-:W-:-:S05]  /*37a0*/  FSETP.GEU.AND P2, PT, R101, -126, PT ;  /* 0xc2fc00006500780b */ /* 0x000fca0003f4e000 */
[----:B------:R-:W-:Y:S01]  /*37b0*/  @!P6 FMUL R105, R105, 0.5 ;  /* 0x3f0000006969e820 */ /* 0x000fe20000400000 */
[----:B------:R-:W2:Y:S01]  /*37c0*/  MUFU.EX2 R13, R104 ;  /* 0x00000068000d7308 */ /* 0x000ea20000000800 */
[----:B---3--:R-:W-:Y:S01]  /*37d0*/  @!P5 FMUL R97, R97, R97 ;  /* 0x000000616161d220 */ /* 0x008fe20000400000 */
[----:B------:R-:W-:-:S05]  /*37e0*/  FSETP.GEU.AND P5, PT, R108, -126, PT ;  /* 0xc2fc00006c00780b */ /* 0x000fca0003fae000 */
[----:B------:R-:W-:Y:S01]  /*37f0*/  @!P2 FMUL R101, R101, 0.5 ;  /* 0x3f0000006565a820 */ /* 0x000fe20000400000 */
[----:B------:R-:W3:Y:S01]  /*3800*/  MUFU.EX2 R12, R105 ;  /* 0x00000069000c7308 */ /* 0x000ee20000000800 */
[----:B----4-:R-:W-:Y:S01]  /*3810*/  @!P3 FMUL R100, R100, R100 ;  /* 0x000000646464b220 */ /* 0x010fe20000400000 */
[----:B------:R-:W-:Y:S02]  /*3820*/  FSETP.GEU.AND P3, PT, R109, -126, PT ;  /* 0xc2fc00006d00780b */ /* 0x000fe40003f6e000 */
[----:B-1----:R-:W-:-:S03]  /*3830*/  FMNMX R5, R5, R14, !PT ;  /* 0x0000000e05057209 */ /* 0x002fc60007800000 */
[----:B------:R-:W-:Y:S01]  /*3840*/  @!P5 FMUL R108, R108, 0.5 ;  /* 0x3f0000006c6cd820 */ /* 0x000fe20000400000 */
[----:B------:R-:W1:Y:S01]  /*3850*/  MUFU.EX2 R101, R101 ;  /* 0x0000006500657308 */ /* 0x000e620000000800 */
[----:B--2---:R-:W-:Y:S01]  /*3860*/  @!P4 FMUL R13, R13, R13 ;  /* 0x0000000d0d0dc220 */ /* 0x004fe20000400000 */
[----:B------:R-:W-:-:S05]  /*3870*/  FSETP.GEU.AND P4, PT, R113, -126, PT ;  /* 0xc2fc00007100780b */ /* 0x000fca0003f8e000 */
[----:B------:R-:W-:Y:S01]  /*3880*/  @!P3 FMUL R109, R109, 0.5 ;  /* 0x3f0000006d6db820 */ /* 0x000fe20000400000 */
[----:B------:R-:W2:Y:S01]  /*3890*/  MUFU.EX2 R15, R108 ;  /* 0x0000006c000f7308 */ /* 0x000ea20000000800 */
[----:B---3--:R-:W-:Y:S01]  /*38a0*/  @!P6 FMUL R12, R12, R12 ;  /* 0x0000000c0c0ce220 */ /* 0x008fe20000400000 */
[----:B------:R-:W-:-:S03]  /*38b0*/  FSETP.NEU.AND P6, PT, R5, -INF , PT ;  /* 0xff8000000500780b */ /* 0x000fc60003fcd000 */
[----:B------:R-:W-:Y:S01]  /*38c0*/  FADD R9, R89, R12 ;  /* 0x0000000c59097221 */ /* 0x000fe20000000000 */
[----:B------:R-:W-:Y:S01]  /*38d0*/  FSEL R104, R5, RZ, P6 ;  /* 0x000000ff05687208 */ /* 0x000fe20003000000 */
[----:B------:R-:W-:Y:S01]  /*38e0*/  @!P4 FMUL R113, R113, 0.5 ;  /* 0x3f0000007171c820 */ /* 0x000fe20000400000 */
[----:B------:R-:W3:Y:S01]  /*38f0*/  MUFU.EX2 R14, R109 ;  /* 0x0000006d000e7308 */ /* 0x000ee20000000800 */
[----:B-1----:R-:W-:Y:S01]  /*3900*/  @!P2 FMUL R101, R101, R101 ;  /* 0x000000656565a220 */ /* 0x002fe20000400000 */
[----:B------:R-:W-:Y:S01]  /*3910*/  FSETP.GEU.AND P2, PT, R112, -126, PT ;  /* 0xc2fc00007000780b */ /* 0x000fe20003f4e000 */
[----:B------:R-:W-:Y:S01]  /*3920*/  FMUL R105, R104, UR58 ;  /* 0x0000003a68697c20 */ /* 0x000fe20008400000 */
[----:B------:R-:W-:Y:S01]  /*3930*/  FSETP.GEU.AND P6, PT, R116, -126, PT ;  /* 0xc2fc00007400780b */ /* 0x000fe20003fce000 */
[----:B------:R-:W-:Y:S01]  /*3940*/  FADD R104, -R104, R11 ;  /* 0x0000000b68687221 */ /* 0x000fe20000000100 */
[----:B------:R-:W-:Y:S01]  /*3950*/  FADD R11, R88, R13 ;  /* 0x0000000d580b7221 */ /* 0x000fe20000000000 */
        /* <DEDUP_REMOVED lines=9> */
[--C-:B------:R-:W-:Y:S01]  /*39f0*/  FFMA R99, R99, UR58, -R105.reuse ;  /* 0x0000003a63637c23 */ /* 0x100fe20008000869 */
[----:B---3--:R-:W-:Y:S01]  /*3a00*/  @!P3 FMUL R14, R14, R14 ;  /* 0x0000000e0e0eb220 */ /* 0x008fe20000400000 */
[----:B------:R-:W-:Y:S01]  /*3a10*/  FSETP.GEU.AND P3, PT, R90, -126, PT ;  /* 0xc2fc00005a00780b */ /* 0x000fe20003f6e000 */
[----:B------:R-:W2:Y:S01]  /*3a20*/  MUFU.EX2 R21, R112 ;  /* 0x0000007000157308 */ /* 0x000ea20000000800 */
[----:B------:R-:W-:Y:S01]  /*3a30*/  @!P6 FMUL R116, R116, 0.5 ;  /* 0x3f0000007474e820 */ /* 0x000fe20000400000 */
[--C-:B------:R-:W-:Y:S01]  /*3a40*/  FFMA R118, R118, UR58, -R105.reuse ;  /* 0x0000003a76767c23 */ /* 0x100fe20008000869 */
[----:B------:R-:W-:Y:S01]  /*3a50*/  FFMA R119, R119, UR58, -R105 ;  /* 0x0000003a77777c23 */ /* 0x000fe20008000869 */
[----:B------:R-:W-:Y:S01]  /*3a60*/  @!P5 FMUL R117, R117, 0.5 ;  /* 0x3f0000007575d820 */ /* 0x000fe20000400000 */
[----:B------:R-:W-:Y:S01]  /*3a70*/  FMUL R120, R104, UR58 ;  /* 0x0000003a68787c20 */ /* 0x000fe20008400000 */
[----:B-1----:R-:W-:Y:S01]  /*3a80*/  @!P4 FMUL R8, R8, R8 ;  /* 0x000000080808c220 */ /* 0x002fe20000400000 */
[----:B------:R-:W-:Y:S01]  /*3a90*/  FSETP.GEU.AND P4, PT, R94, -126, PT ;  /* 0xc2fc00005e00780b */ /* 0x000fe20003f8e000 */
[----:B------:R-:W1:Y:S01]  /*3aa0*/  MUFU.EX2 R23, R116 ;  /* 0x0000007400177308 */ /* 0x000e620000000800 */
[----:B------:R-:W-:-:S03]  /*3ab0*/  F2FP.BF16.F32.PACK_AB R88, R89, R88 ;  /* 0x000000585958723e */ /* 0x000fc600000010ff */
[----:B------:R-:W-:-:S04]  /*3ac0*/  @!P3 FMUL R90, R90, 0.5 ;  /* 0x3f0000005a5ab820 */ /* 0x000fc80000400000 */
[----:B------:R-:W3:Y:S01]  /*3ad0*/  MUFU.EX2 R20, R117 ;  /* 0x0000007500147308 */ /* 0x000ee20000000800 */
[----:B--2---:R-:W-:Y:S01]  /*3ae0*/  @!P2 FMUL R21, R21, R21 ;  /* 0x000000151515a220 */ /* 0x004fe20000400000 */
[----:B------:R-:W-:Y:S02]  /*3af0*/  FSETP.GEU.AND P2, PT, R91, -126, PT ;  /* 0xc2fc00005b00780b */ /* 0x000fe40003f4e000 */
[----:B------:R-:W-:-:S04]  /*3b00*/  @!P4 FMUL R94, R94, 0.5 ;  /* 0x3f0000005e5ec820 */ /* 0x000fc80000400000 */
[----:B------:R2:W4:Y:S01]  /*3b10*/  MUFU.EX2 R108, R90 ;  /* 0x0000005a006c7308 */ /* 0x0005220000000800 */
[----:B-1----:R-:W-:Y:S01]  /*3b20*/  @!P6 FMUL R23, R23, R23 ;  /* 0x000000171717e220 */ /* 0x002fe20000400000 */
[----:B------:R-:W-:-:S05]  /*3b30*/  FSETP.GEU.AND P6, PT, R95, -126, PT ;  /* 0xc2fc00005f00780b */ /* 0x000fca0003fce000 */
[----:B------:R-:W-:Y:S01]  /*3b40*/  @!P2 FMUL R91, R91, 0.5 ;  /* 0x3f0000005b5ba820 */ /* 0x000fe20000400000 */
[----:B------:R1:W5:Y:S01]  /*3b50*/  MUFU.EX2 R112, R94 ;  /* 0x0000005e00707308 */ /* 0x0003620000000800 */
[----:B---3--:R-:W-:Y:S01]  /*3b60*/  @!P5 FMUL R20, R20, R20 ;  /* 0x000000141414d220 */ /* 0x008fe20000400000 */
[----:B------:R-:W-:Y:S01]  /*3b70*/  FSETP.GEU.AND P5, PT, R98, -126, PT ;  /* 0xc2fc00006200780b */ /* 0x000fe20003fae000 */
[----:B--2---:R-:W-:-:S04]  /*3b80*/  FFMA R90, R102, UR58, -R105 ;  /* 0x0000003a665a7c23 */ /* 0x004fc80008000869 */
[----:B------:R-:W-:Y:S01]  /*3b90*/  @!P6 FMUL R95, R95, 0.5 ;  /* 0x3f0000005f5fe820 */ /* 0x000fe20000400000 */
[----:B------:R2:W3:Y:S01]  /*3ba0*/  MUFU.EX2 R109, R91 ;  /* 0x0000005b006d7308 */ /* 0x0004e20000000800 */
[----:B----4-:R-:W-:Y:S01]  /*3bb0*/  @!P3 FMUL R108, R108, R108 ;  /* 0x0000006c6c6cb220 */ /* 0x010fe20000400000 */
[----:B------:R-:W-:Y:S01]  /*3bc0*/  FSETP.GEU.AND P3, PT, R99, -126, PT ;  /* 0xc2fc00006300780b */ /* 0x000fe20003f6e000 */
[----:B-1----:R-:W-:-:S04]  /*3bd0*/  FFMA R94, R106, UR58, -R105 ;  /* 0x0000003a6a5e7c23 */ /* 0x002fc80008000869 */
[----:B------:R-:W-:Y:S01]  /*3be0*/  @!P5 FMUL R98, R98, 0.5 ;  /* 0x3f0000006262d820 */ /* 0x000fe20000400000 */
[----:B------:R1:W4:Y:S01]  /*3bf0*/  MUFU.EX2 R113, R95 ;  /* 0x0000005f00717308 */ /* 0x0003220000000800 */
[----:B--2---:R-:W-:Y:S01]  /*3c00*/  FFMA R91, R103, UR58, -R105 ;  /* 0x0000003a675b7c23 */ /* 0x004fe20008000869 */
[----:B-----5:R-:W-:-:S04]  /*3c10*/  @!P4 FMUL R112, R112, R112 ;  /* 0x000000707070c220 */ /* 0x020fc80000400000 */
[----:B------:R-:W-:Y:S01]  /*3c20*/  FSETP.GEU.AND P4, PT, R91, -126, PT ;  /* 0xc2fc00005b00780b */ /* 0x000fe20003f8e000 */
[----:B------:R-:W-:Y:S01]  /*3c30*/  @!P3 FMUL R99, R99, 0.5 ;  /* 0x3f0000006363b820 */ /* 0x000fe20000400000 */
[----:B------:R2:W5:Y:S01]  /*3c40*/  MUFU.EX2 R102, R98 ;  /* 0x0000006200667308 */ /* 0x0005620000000800 */
[----:B---3--:R-:W-:Y:S01]  /*3c50*/  @!P2 FMUL R109, R109, R109 ;  /* 0x0000006d6d6da220 */ /* 0x008fe20000400000 */
[----:B------:R-:W-:Y:S01]  /*3c60*/  FSETP.GEU.AND P2, PT, R90, -126, PT ;  /* 0xc2fc00005a00780b */ /* 0x000fe20003f4e000 */
[----:B-1----:R-:W-:-:S03]  /*3c70*/  FFMA R95, R107, UR58, -R105 ;  /* 0x0000003a6b5f7c23 */ /* 0x002fc60008000869 */
[----:B------:R-:W-:Y:S02]  /*3c80*/  F2FP.BF16.F32.PACK_AB R89, R109, R108 ;  /* 0x0000006c6d59723e */ /* 0x000fe400000010ff */
[----:B------:R-:W1:Y:S01]  /*3c90*/  MUFU.EX2 R103, R99 ;  /* 0x0000006300677308 */ /* 0x000e620000000800 */
[----:B--2---:R-:W-:Y:S01]  /*3ca0*/  FFMA R98, R110, UR58, -R105 ;  /* 0x0000003a6e627c23 */ /* 0x004fe20008000869 */
[----:B----4-:R-:W-:Y:S01]  /*3cb0*/  @!P6 FMUL R113, R113, R113 ;  /* 0x000000717171e220 */ /* 0x010fe20000400000 */
[----:B------:R-:W-:Y:S01]  /*3cc0*/  @!P4 FMUL R91, R91, 0.5 ;  /* 0x3f0000005b5bc820 */ /* 0x000fe20000400000 */
[----:B------:R-:W-:-:S03]  /*3cd0*/  FSETP.GEU.AND P6, PT, R94, -126, PT ;  /* 0xc2fc00005e00780b */ /* 0x000fc60003fce000 */
[----:B------:R-:W-:Y:S01]  /*3ce0*/  @!P2 FMUL R90, R90, 0.5 ;  /* 0x3f0000005a5aa820 */ /* 0x000fe20000400000 */
[----:B------:R2:W3:Y:S01]  /*3cf0*/  MUFU.EX2 R107, R91 ;  /* 0x0000005b006b7308 */ /* 0x0004e20000000800 */
[----:B-----5:R-:W-:Y:S01]  /*3d00*/  @!P5 FMUL R102, R102, R102 ;  /* 0x000000666666d220 */ /* 0x020fe20000400000 */
[----:B------:R-:W-:-:S06]  /*3d10*/  FSETP.GEU.AND P5, PT, R95, -126, PT ;  /* 0xc2fc00005f00780b */ /* 0x000fcc0003fae000 */
[----:B------:R4:W5:Y:S01]  /*3d20*/  MUFU.EX2 R106, R90 ;  /* 0x0000005a006a7308 */ /* 0x0009620000000800 */
[----:B-1----:R-:W-:Y:S01]  /*3d30*/  @!P3 FMUL R103, R103, R103 ;  /* 0x000000676767b220 */ /* 0x002fe20000400000 */
[----:B------:R-:W-:Y:S01]  /*3d40*/  FSETP.GEU.AND P3, PT, R98, -126, PT ;  /* 0xc2fc00006200780b */ /* 0x000fe20003f6e000 */
[----:B--2---:R-:W-:Y:S01]  /*3d50*/  FFMA R91, R114, UR58, -R105 ;  /* 0x0000003a725b7c23 */ /* 0x004fe20008000869 */
[----:B------:R-:W-:-:S03]  /*3d60*/  @!P6 FMUL R94, R94, 0.5 ;  /* 0x3f0000005e5ee820 */ /* 0x000fc60000400000 */
[----:B------:R-:W-:Y:S01]  /*3d70*/  @!P5 FMUL R95, R95, 0.5 ;  /* 0x3f0000005f5fd820 */ /* 0x000fe20000400000 */
[----:B------:R1:W2:Y:S01]  /*3d80*/  MUFU.EX2 R117, R94 ;  /* 0x0000005e00757308 */ /* 0x0002a20000000800 */
[----:B----4-:R-:W-:Y:S01]  /*3d90*/  FFMA R90, R111, UR58, -R105 ;  /* 0x0000003a6f5a7c23 */ /* 0x010fe20008000869 */
[----:B---3--:R-:W-:Y:S01]  /*3da0*/  @!P4 FMUL R107, R107, R107 ;  /* 0x0000006b6b6bc220 */ /* 0x008fe20000400000 */
[----:B------:R-:W-:-:S04]  /*3db0*/  FSETP.GEU.AND P4, PT, R91, -126, PT ;  /* 0xc2fc00005b00780b */ /* 0x000fc80003f8e000 */
[----:B------:R-:W-:Y:S01]  /*3dc0*/  @!P3 FMUL R98, R98, 0.5 ;  /* 0x3f0000006262b820 */ /* 0x000fe20000400000 */
[----:B------:R3:W4:Y:S01]  /*3dd0*/  MUFU.EX2 R110, R95 ;  /* 0x0000005f006e7308 */ /* 0x0007220000000800 */
[----:B-----5:R-:W-:Y:S01]  /*3de0*/  @!P2 FMUL R106, R106, R106 ;  /* 0x0000006a6a6aa220 */ /* 0x020fe20000400000 */
[----:B------:R-:W-:Y:S01]  /*3df0*/  FSETP.GEU.AND P2, PT, R90, -126, PT ;  /* 0xc2fc00005a00780b */ /* 0x000fe20003f4e000 */
[----:B-1----:R-:W-:-:S05]  /*3e00*/  FFMA R94, R115, UR58, -R105 ;  /* 0x0000003a735e7c23 */ /* 0x002fca0008000869 */
[----:B------:R1:W5:Y:S01]  /*3e10*/  MUFU.EX2 R111, R98 ;  /* 0x00000062006f7308 */ /* 0x0003620000000800 */
[----:B------:R-:W-:Y:S01]  /*3e20*/  @!P4 FMUL R91, R91, 0.5 ;  /* 0x3f0000005b5bc820 */ /* 0x000fe20000400000 */
[----:B--2---:R-:W-:Y:S01]  /*3e30*/  @!P6 FMUL R117, R117, R117 ;  /* 0x000000757575e220 */ /* 0x004fe20000400000 */
[----:B------:R-:W-:Y:S01]  /*3e40*/  FSETP.GEU.AND P6, PT, R94, -126, PT ;  /* 0xc2fc00005e00780b */ /* 0x000fe20003fce000 */
[----:B---3--:R-:W-:-:S03]  /*3e50*/  FADD R95, R100, R23 ;  /* 0x00000017645f7221 */ /* 0x008fc60000000000 */
[----:B------:R-:W-:Y:S01]  /*3e60*/  @!P2 FMUL R90, R90, 0.5 ;  /* 0x3f0000005a5aa820 */ /* 0x000fe20000400000 */
[----:B------:R2:W3:Y:S01]  /*3e70*/  MUFU.EX2 R115, R91 ;  /* 0x0000005b00737308 */ /* 0x0004e20000000800 */
[----:B----4-:R-:W-:Y:S01]  /*3e80*/  @!P5 FMUL R110, R110, R110 ;  /* 0x0000006e6e6ed220 */ /* 0x010fe20000400000 */
[----:B------:R-:W-:Y:S01]  /*3e90*/  FSETP.GEU.AND P5, PT, R118, -126, PT ;  /* 0xc2fc00007600780b */ /* 0x000fe20003fae000 */
[----:B-1----:R-:W-:-:S05]  /*3ea0*/  FADD R98, R101, R20 ;  /* 0x0000001465627221 */ /* 0x002fca0000000000 */
[----:B------:R1:W4:Y:S01]  /*3eb0*/  MUFU.EX2 R114, R90 ;  /* 0x0000005a00727308 */ /* 0x0003220000000800 */
[----:B-----5:R-:W-:Y:S01]  /*3ec0*/  @!P3 FMUL R111, R111, R111 ;  /* 0x0000006f6f6fb220 */ /* 0x020fe20000400000 */
[----:B------:R-:W-:Y:S01]  /*3ed0*/  FSETP.GEU.AND P3, PT, R119, -126, PT ;  /* 0xc2fc00007700780b */ /* 0x000fe20003f6e000 */
[----:B------:R-:W-:Y:S01]  /*3ee0*/  @!P6 FMUL R94, R94, 0.5 ;  /* 0x3f0000005e5ee820 */ /* 0x000fe20000400000 */
[----:B--2---:R-:W-:-:S03]  /*3ef0*/  FADD R91, R93, R14 ;  /* 0x0000000e5d5b7221 */ /* 0x004fc60000000000 */
[----:B------:R-:W-:Y:S01]  /*3f00*/  @!P5 FMUL R118, R118, 0.5 ;  /* 0x3f0000007676d820 */ /* 0x000fe20000400000 */
[----:B------:R2:W5:Y:S01]  /*3f10*/  MUFU.EX2 R116, R94 ;  /* 0x0000005e00747308 */ /* 0x0005620000000800 */
[----:B---3--:R-:W-:Y:S01]  /*3f20*/  @!P4 FMUL R115, R115, R115 ;  /* 0x000000737373c220 */ /* 0x008fe20000400000 */
[----:B------:R-:W-:Y:S01]  /*3f30*/  FSETP.GEU.AND P4, PT, R120, -126, PT ;  /* 0xc2fc00007800780b */ /* 0x000fe20003f8e000 */
[----:B-1----:R-:W-:Y:S01]  /*3f40*/  FADD R90, R97, R8 ;  /* 0x00000008615a7221 */ /* 0x002fe20000000000 */
[----:B------:R-:W-:-:S03]  /*3f50*/  FADD R98, R91, R98 ;  /* 0x000000625b627221 */ /* 0x000fc60000000000 */
[----:B------:R-:W-:Y:S01]  /*3f60*/  @!P3 FMUL R119, R119, 0.5 ;  /* 0x3f0000007777b820 */ /* 0x000fe20000400000 */
[----:B------:R1:W3:Y:S01]  /*3f70*/  MUFU.EX2 R105, R118 ;  /* 0x0000007600697308 */ /* 0x0002e20000000800 */
[----:B----4-:R-:W-:Y:S01]  /*3f80*/  @!P2 FMUL R114, R114, R114 ;  /* 0x000000727272a220 */ /* 0x010fe20000400000 */
[----:B------:R-:W-:Y:S01]  /*3f90*/  FSETP.GEU.AND P2, PT, R10, -126, PT ;  /* 0xc2fc00000a00780b */ /* 0x000fe20003f4e000 */
[----:B------:R-:W-:Y:S01]  /*3fa0*/  FADD R99, R9, R90 ;  /* 0x0000005a09637221 */ /* 0x000fe20000000000 */
[----:B--2---:R-:W-:Y:S01]  /*3fb0*/  FADD R94, R96, R21 ;  /* 0x00000015605e7221 */ /* 0x004fe20000000000 */
[----:B------:R-:W-:Y:S02]  /*3fc0*/  FADD R90, R92, R15 ;  /* 0x0000000f5c5a7221 */ /* 0x000fe40000000000 */
[----:B------:R-:W-:Y:S01]  /*3fd0*/  @!P4 FMUL R120, R120, 0.5 ;  /* 0x3f0000007878c820 */ /* 0x000fe20000400000 */
[----:B------:R2:W4:Y:S01]  /*3fe0*/  MUFU.EX2 R104, R119 ;  /* 0x0000007700687308 */ /* 0x0005220000000800 */
[----:B-----5:R-:W-:Y:S01]  /*3ff0*/  @!P6 FMUL R116, R116, R116 ;  /* 0x000000747474e220 */ /* 0x020fe20000400000 */
[----:B------:R-:W-:Y:S01]  /*4000*/  FADD R11, R11, R94 ;  /* 0x0000005e0b0b7221 */ /* 0x000fe20000000000 */
[----:B------:R-:W-:Y:S01]  /*4010*/  FADD R90, R90, R95 ;  /* 0x0000005f5a5a7221 */ /* 0x000fe20000000000 */
[----:B------:R-:W-:Y:S01]  /*4020*/  FADD R94, R109, R110 ;  /* 0x0000006e6d5e7221 */ /* 0x000fe20000000000 */
[----:B------:R-:W-:Y:S01]  /*4030*/  FADD R121, R103, R116 ;  /* 0x0000007467797221 */ /* 0x000fe20000000000 */
[----:B-1----:R-:W-:Y:S01]  /*4040*/  FADD R118, R113, R114 ;  /* 0x0000007271767221 */ /* 0x002fe20000000000 */
[----:B------:R-:W-:Y:S01]  /*4050*/  @!P2 FMUL R10, R10, 0.5 ;  /* 0x3f0000000a0aa820 */ /* 0x000fe20000400000 */
[----:B------:R1:W5:Y:S01]  /*4060*/  MUFU.EX2 R91, R120 ;  /* 0x00000078005b7308 */ /* 0x0003620000000800 */
[----:B---3--:R-:W-:Y:S01]  /*4070*/  @!P5 FMUL R105, R105, R105 ;  /* 0x000000696969d220 */ /* 0x008fe20000400000 */
[----:B--2---:R-:W-:Y:S01]  /*4080*/  FADD R119, R102, R115 ;  /* 0x0000007366777221 */ /* 0x004fe20000000000 */
[----:B------:R-:W-:Y:S01]  /*4090*/  FADD R95, R112, R111 ;  /* 0x0000006f705f7221 */ /* 0x000fe20000000000 */
[----:B------:R-:W-:Y:S01]  /*40a0*/  FADD R94, R94, R121 ;  /* 0x000000795e5e7221 */ /* 0x000fe20000000000 */
[----:B------:R-:W-:Y:S01]  /*40b0*/  FADD R98, R99, R98 ;  /* 0x0000006263627221 */ /* 0x000fe20000000000 */
[----:B------:R-:W-:Y:S01]  /*40c0*/  FADD R11, R11, R90 ;  /* 0x0000005a0b0b7221 */ /* 0x000fe20000000000 */
[----:B------:R-:W-:Y:S01]  /*40d0*/  F2FP.BF16.F32.PACK_AB R90, R93, R92 ;  /* 0x0000005c5d5a723e */ /* 0x000fe200000010ff */
[----:B------:R2:W3:Y:S01]  /*40e0*/  MUFU.EX2 R9, R10 ;  /* 0x0000000a00097308 */ /* 0x0004e20000000800 */
[----:B----4-:R-:W-:Y:S01]  /*40f0*/  @!P3 FMUL R104, R104, R104 ;  /* 0x000000686868b220 */ /* 0x010fe20000400000 */
[----:B-1----:R-:W-:Y:S01]  /*4100*/  FADD R120, R106, R105 ;  /* 0x000000696a787221 */ /* 0x002fe20000000000 */
[----:B------:R-:W-:Y:S01]  /*4110*/  FADD R98, R11, R98 ;  /* 0x000000620b627221 */ /* 0x000fe20000000000 */
[----:B------:R-:W-:Y:S01]  /*4120*/  F2FP.BF16.F32.PACK_AB R92, R97, R96 ;  /* 0x00000060615c723e */ /* 0x000fe200000010ff */
[----:B------:R-:W-:Y:S01]  /*4130*/  FADD R123, R107, R104 ;  /* 0x000000686b7b7221 */ /* 0x000fe20000000000 */
[----:B------:R-:W-:Y:S01]  /*4140*/  FADD R95, R95, R120 ;  /* 0x000000785f5f7221 */ /* 0x000fe20000000000 */
[----:B------:R-:W-:Y:S01]  /*4150*/  F2FP.BF16.F32.PACK_AB R93, R103, R102 ;  /* 0x00000066675d723e */ /* 0x000fe200000010ff */
[----:B--2---:R-:W-:Y:S01]  /*4160*/  FADD R10, R108, R117 ;  /* 0x000000756c0a7221 */ /* 0x004fe20000000000 */
[----:B------:R-:W-:Y:S01]  /*4170*/  FADD R123, R118, R123 ;  /* 0x0000007b767b7221 */ /* 0x000fe20000000000 */
[----:B-----5:R-:W-:Y:S01]  /*4180*/  @!P4 FMUL R91, R91, R91 ;  /* 0x0000005b5b5bc220 */ /* 0x020fe20000400000 */
[----:B------:R-:W-:Y:S01]  /*4190*/  F2FP.BF16.F32.PACK_AB R96, R12, R13 ;  /* 0x0000000d0c60723e */ /* 0x000fe200000010ff */
[----:B------:R-:W-:Y:S01]  /*41a0*/  FADD R10, R10, R119 ;  /* 0x000000770a0a7221 */ /* 0x000fe20000000000 */
[----:B------:R-:W-:Y:S01]  /*41b0*/  FADD R123, R94, R123 ;  /* 0x0000007b5e7b7221 */ /* 0x000fe20000000000 */
[-C--:B------:R-:W-:Y:S01]  /*41c0*/  FMUL R26, R26, R91.reuse ;  /* 0x0000005b1a1a7220 */ /* 0x080fe20000400000 */
[----:B------:R-:W-:Y:S01]  /*41d0*/  FMUL R27, R27, R91 ;  /* 0x0000005b1b1b7220 */ /* 0x000fe20000400000 */
[----:B------:R-:W-:Y:S01]  /*41e0*/  FADD R10, R10, R95 ;  /* 0x0000005f0a0a7221 */ /* 0x000fe20000000000 */
[----:B---3--:R-:W-:Y:S01]  /*41f0*/  @!P2 FMUL R9, R9, R9 ;  /* 0x000000090909a220 */ /* 0x008fe20000400000 */
[-C--:B------:R-:W-:Y:S01]  /*4200*/  FMUL R30, R30, R91.reuse ;  /* 0x0000005b1e1e7220 */ /* 0x080fe20000400000 */
[-C--:B------:R-:W-:Y:S01]  /*4210*/  FMUL R31, R31, R91.reuse ;  /* 0x0000005b1f1f7220 */ /* 0x080fe20000400000 */
[----:B------:R-:W-:Y:S01]  /*4220*/  FADD R10, R10, R123 ;  /* 0x0000007b0a0a7221 */ /* 0x000fe20000000000 */
[----:B------:R-:W-:Y:S01]  /*4230*/  FFMA R0, R9, R0, R98 ;  /* 0x0000000009007223 */ /* 0x000fe20000000062 */
[-C--:B------:R-:W-:Y:S01]  /*4240*/  FMUL R34, R34, R91.reuse ;  /* 0x0000005b22227220 */ /* 0x080fe20000400000 */
[-C--:B------:R-:W-:Y:S01]  /*4250*/  FMUL R35, R35, R91.reuse ;  /* 0x0000005b23237220 */ /* 0x080fe20000400000 */
[----:B------:R-:W-:Y:S01]  /*4260*/  FFMA R6, R91, R6, R10 ;  /* 0x000000065b067223 */ /* 0x000fe2000000000a */
[----:B------:R-:W-:Y:S01]  /*4270*/  SHF.L.U32 R10, R19, 0x1f, RZ ;  /* 0x0000001f130a7819 */ /* 0x000fe200000006ff */
[-C--:B------:R-:W-:Y:S01]  /*4280*/  FMUL R38, R38, R91.reuse ;  /* 0x0000005b26267220 */ /* 0x080fe20000400000 */
[-C--:B------:R-:W-:Y:S01]  /*4290*/  FMUL R39, R39, R91.reuse ;  /* 0x0000005b27277220 */ /* 0x080fe20000400000 */
[-C--:B------:R-:W-:Y:S01]  /*42a0*/  FMUL R42, R42, R91.reuse ;  /* 0x0000005b2a2a7220 */ /* 0x080fe20000400000 */
[----:B------:R1:W2:Y:S01]  /*42b0*/  SYNCS.PHASECHK.TRANS64.TRYWAIT P2, [UR6+0x20400], R10 ;  /* 0x0204000aff0075a7 */ /* 0x0002a20008040146 */
[-C--:B------:R-:W-:Y:S01]  /*42c0*/  FMUL R43, R43, R91.reuse ;  /* 0x0000005b2b2b7220 */ /* 0x080fe20000400000 */
        /* <DEDUP_REMOVED lines=21> */
[----:B------:R-:W-:Y:S01]  /*4420*/  FMUL R87, R87, R91 ;  /* 0x0000005b57577220 */ /* 0x000fe20000400000 */
[----:B------:R-:W-:Y:S01]  /*4430*/  F2FP.BF16.F32.PACK_AB R94, R101, R100 ;  /* 0x00000064655e723e */ /* 0x000fe200000010ff */
        /* <DEDUP_REMOVED lines=32> */
[----:B------:R-:W-:-:S02]  /*4640*/  F2FP.BF16.F32.PACK_AB R91, R113, R112 ;  /* 0x00000070715b723e */ /* 0x000fc400000010ff */
[----:B------:R-:W-:Y:S02]  /*4650*/  F2FP.BF16.F32.PACK_AB R95, R107, R106 ;  /* 0x0000006a6b5f723e */ /* 0x000fe400000010ff */
[----:B------:R-:W-:Y:S02]  /*4660*/  F2FP.BF16.F32.PACK_AB R97, R110, R117 ;  /* 0x000000756e61723e */ /* 0x000fe400000010ff */
[----:B------:R-:W-:Y:S02]  /*4670*/  F2FP.BF16.F32.PACK_AB R98, R14, R15 ;  /* 0x0000000f0e62723e */ /* 0x000fe400000010ff */
[----:B------:R-:W-:Y:S02]  /*4680*/  F2FP.BF16.F32.PACK_AB R99, R114, R111 ;  /* 0x0000006f7263723e */ /* 0x000fe400000010ff */
[----:B------:R-:W-:Y:S02]  /*4690*/  F2FP.BF16.F32.PACK_AB R100, R8, R21 ;  /* 0x000000150864723e */ /* 0x000fe400000010ff */
[----:B------:R-:W-:-:S02]  /*46a0*/  F2FP.BF16.F32.PACK_AB R101, R116, R115 ;  /* 0x000000737465723e */ /* 0x000fc400000010ff */
[----:B------:R-:W-:Y:S01]  /*46b0*/  F2FP.BF16.F32.PACK_AB R102, R20, R23 ;  /* 0x000000171466723e */ /* 0x000fe200000010ff */
[----:B-12---:R-:W-:Y:S06]  /*46c0*/  @!P0 BRA `(.L_x_29) ;  /* 0x0000000000048947 */ /* 0x006fec0003800000 */
[----:B------:R-:W-:Y:S01]  /*46d0*/  BPT.TRAP 0x1 ;  /* 0x000000040000795c */ /* 0x000fe20000300000 */
.L_x_29:
[----:B------:R-:W-:Y:S05]  /*46e0*/  @P2 BRA `(.L_x_30) ;  /* 0x0000000000082947 */ /* 0x000fea0003800000 */
[----:B------:R-:W1:Y:S02]  /*46f0*/  SYNCS.PHASECHK.TRANS64.TRYWAIT P2, [UR6+0x20400], R10 ;  /* 0x0204000aff0075a7 */ /* 0x000e640008040146 */
[----:B-1----:R-:W-:Y:S05]  /*4700*/  @!P2 BRA `(.L_x_31) ;  /* 0x0000005c0068a947 */ /* 0x002fea0003800000 */
.L_x_30:
[----:B------:R-:W-:Y:S01]  /*4710*/  ULEA UR11, UR10, UR41, 0xa ;  /* 0x000000290a0b7291 */ /* 0x000fe2000f8e503f */
[----:B------:R-:W-:Y:S01]  /*4720*/  WARPGROUP.ARRIVE ;  /* 0x00000000000079c5 */ /* 0x000fe20000000000 */
[----:B------:R-:W-:Y:S01]  /*4730*/  UMOV UR7, 0x40000040 ;  /* 0x4000004000077882 */ /* 0x000fe20000000000 */
[----:B------:R-:W-:-:S04]  /*4740*/  F2FP.BF16.F32.PACK_AB R103, R104, R105 ;  /* 0x000000696867723e */ /* 0x000fc800000010ff */
[----:B------:R-:W-:Y:S02]  /*4750*/  UMOV UR6, UR11 ;  /* 0x0000000b00067c82 */ /* 0x000fe40008000000 */
        /* <DEDUP_REMOVED lines=19> */
.L_x_32:
[----:B------:R-:W-:-:S04]  /*4890*/  ULEA UR6, UR43, UR36, 0x3 ;  /* 0x000000242b067291 */ /* 0x000fc8000f8e183f */
[----:B------:R-:W-:-:S04]  /*48a0*/  UIADD3 UR6, UR6, 0x20428, URZ ;  /* 0x0002042806067890 */ /* 0x000fc8000fffe03f */
[----:B------:R-:W-:-:S09]  /*48b0*/  UPRMT UR6, URZ, 0x654, UR6 ;  /* 0x000006543f067896 */ /* 0x000fd20008000006 */
[----:B------:R-:W-:Y:S01]  /*48c0*/  SYNCS.ARRIVE.TRANS64.RED.A1T0 RZ, [UR6], RZ ;  /* 0x000000ffffff79a7 */ /* 0x000fe20008100406 */
[----:B------:R-:W-:Y:S05]  /*48d0*/  @P1 BRA `(.L_x_33) ;  /* 0x0000000000041947 */ /* 0x000fea0003800000 */
[----:B------:R-:W-:Y:S01]  /*48e0*/  BPT.TRAP 0x1 ;  /* 0x000000040000795c */ /* 0x000fe20000300000 */
.L_x_33:
[----:B------:R-:W-:-:S04]  /*48f0*/  UIADD3 UR43, UR43, 0x1, URZ ;  /* 0x000000012b2b7890 */ /* 0x000fc8000fffe03f */
[----:B------:R-:W-:-:S04]  /*4900*/  UISETP.NE.AND UP0, UPT, UR43, 0x5, UPT ;  /* 0x000000052b00788c */ /* 0x000fc8000bf05270 */
[----:B------:R-:W-:Y:S01]  /*4910*/  USEL UR43, UR43, URZ, UP0 ;  /* 0x0000003f2b2b7287 */ /* 0x000fe20008000000 */
[----:B------:R-:W-:Y:S11]  /*4920*/  @!P0 BRA `(.L_x_34) ;  /* 0x0000000000048947 */ /* 0x000ff60003800000 */
[----:B------:R-:W-:Y:S01]  /*4930*/  BPT.TRAP 0x1 ;  /* 0x000000040000795c */ /* 0x000fe20000300000 */
.L_x_34:
[----:B------:R-:W-:-:S04]  /*4940*/  ULEA UR6, UR43, UR36, 0x3 ;  /* 0x000000242b067291 */ /* 0x000fc8000f8e183f */
[----:B------:R-:W-:-:S04]  /*4950*/  UIADD3 UR6, UR6, 0x20428, URZ ;  /* 0x0002042806067890 */ /* 0x000fc8000fffe03f */
[----:B------:R-:W-:-:S09]  /*4960*/  UPRMT UR6, URZ, 0x654, UR6 ;  /* 0x000006543f067896 */ /* 0x000fd20008000006 */
[----:B------:R-:W-:Y:S01]  /*4970*/  SYNCS.ARRIVE.TRANS64.RED.A1T0 RZ, [UR6], RZ ;  /* 0x000000ffffff79a7 */ /* 0x000fe20008100406 */
[----:B------:R-:W-:Y:S05]  /*4980*/  @P1 BRA `(.L_x_35) ;  /* 0x0000000000041947 */ /* 0x000fea0003800000 */
[----:B------:R-:W-:Y:S01]  /*4990*/  BPT.TRAP 0x1 ;  /* 0x000000040000795c */ /* 0x000fe20000300000 */
.L_x_35:
[----:B------:R-:W-:Y:S01]  /*49a0*/  UIADD3 UR10, UR10, 0x1, URZ ;  /* 0x000000010a0a7890 */ /* 0x000fe2000fffe03f */
[C---:B------:R-:W-:Y:S01]  /*49b0*/  ISETP.GT.AND P2, PT, R7.reuse, 0x2, PT ;  /* 0x000000020700780c */ /* 0x040fe20003f44270 */
[----:B------:R-:W-:Y:S01]  /*49c0*/  UIADD3 UR43, UR43, 0x1, URZ ;  /* 0x000000012b2b7890 */ /* 0x000fe2000fffe03f */
[----:B------:R-:W-:Y:S01]  /*49d0*/  VIADD R7, R7, 0xffffffff ;  /* 0xffffffff07077836 */ /* 0x000fe20000000000 */
[----:B------:R-:W-:Y:S01]  /*49e0*/  UISETP.NE.AND UP1, UPT, UR10, 0x5, UPT ;  /* 0x000000050a00788c */ /* 0x000fe2000bf25270 */
[----:B------:R-:W-:Y:S01]  /*49f0*/  IADD3 R3, R3, 0x40, RZ ;  /* 0x0000004003037810 */ /* 0x000fe20007ffe0ff */
[----:B------:R-:W-:Y:S01]  /*4a00*/  UISETP.NE.AND UP0, UPT, UR43, 0x5, UPT ;  /* 0x000000052b00788c */ /* 0x000fe2000bf05270 */
[----:B-1----:R-:W-:Y:S01]  /*4a10*/  IMAD.MOV.U32 R9, RZ, RZ, R4 ;  /* 0x000000ffff097224 */ /* 0x002fe200078e0004 */
[----:B------:R-:W-:Y:S01]  /*4a20*/  USEL UR6, URZ, 0x1, UP1 ;  /* 0x000000013f067887 */ /* 0x000fe20008800000 */
[----:B------:R-:W-:Y:S01]  /*4a30*/  MOV R11, R5 ;  /* 0x00000005000b7202 */ /* 0x000fe20000000f00 */
[----:B------:R-:W-:-:S02]  /*4a40*/  USEL UR43, UR43, URZ, UP0 ;  /* 0x0000003f2b2b7287 */ /* 0x000fc40008000000 */
[----:B------:R-:W-:Y:S02]  /*4a50*/  USEL UR46, UR10, URZ, UP1 ;  /* 0x0000003f0a2e7287 */ /* 0x000fe40008800000 */
[----:B------:R-:W-:Y:S01]  /*4a60*/  LOP3.LUT R19, R19, UR6, RZ, 0x3c, !PT ;  /* 0x0000000613137c12 */ /* 0x000fe2000f8e3cff */
[----:B------:R-:W-:Y:S09]  /*4a70*/  @P2 BRA `(.L_x_36) ;  /* 0xffffffe4000c2947 */ /* 0x000ff2000383ffff */
.L_x_25:
[----:B------:R-:W-:-:S13]  /*4a80*/  ISETP.GE.AND P2, PT, R7, 0x1, PT ;  /* 0x000000010700780c */ /* 0x000fda0003f46270 */
[----:B------:R-:W-:Y:S05]  /*4a90*/  @!P2 BRA `(.L_x_37) ;  /* 0x000000200008a947 */ /* 0x000fea0003800000 */
[----:B------:R-:W-:Y:S01]  /*4aa0*/  IMAD.MOV.U32 R8, RZ, RZ, R4 ;  /* 0x000000ffff087224 */ /* 0x000fe200078e0004 */
[----:B------:R-:W-:Y:S01]  /*4ab0*/  MOV R9, R5 ;  /* 0x0000000500097202 */ /* 0x000fe20000000f00 */
[----:B------:R-:W-:Y:S01]  /*4ac0*/  ULDC UR59, c[0x0][0x28c] ;  /* 0x0000a300003b7ab9 */ /* 0x000fe20000000800 */
[----:B------:R-:W-:-:S05]  /*4ad0*/  ULDC UR58, c[0x0][0x604] ;  /* 0x00018100003a7ab9 */ /* 0x000fca0000000800 */
.L_x_48:
[----:B------:R-:W-:Y:S05]  /*4ae0*/  @!P0 BRA `(.L_x_38) ;  /* 0x0000000000048947 */ /* 0x000fea0003800000 */
[----:B------:R-:W-:Y:S01]  /*4af0*/  BPT.TRAP 0x1 ;  /* 0x000000040000795c */ /* 0x000fe20000300000 */
.L_x_38:
[----:B------:R-:W-:Y:S01]  /*4b00*/  ULEA UR6, UR46, UR36, 0x3 ;  /* 0x000000242e067291 */ /* 0x000fe2000f8e183f */
[----:B------:R-:W-:-:S08]  /*4b10*/  SHF.L.U32 R4, R19, 0x1f, RZ ;  /* 0x0000001f13047819 */ /* 0x000fd000000006ff */
[----:B------:R-:W1:Y:S02]  /*4b20*/  SYNCS.PHASECHK.TRANS64.TRYWAIT P2, [UR6+0x20400], R4 ;  /* 0x02040004ff0075a7 */ /* 0x000e640008040146 */
[----:B-1----:R-:W-:Y:S05]  /*4b30*/  @!P2 BRA `(.L_x_39) ;  /* 0x000000580074a947 */ /* 0x002fea0003800000 */
.L_x_130:
        /* <DEDUP_REMOVED lines=47> */
.L_x_40:
[C---:B-1----:R-:W-:Y:S01]  /*4e30*/  VIADD R4, R3.reuse, 0x1 ;  /* 0x0000000103047836 */ /* 0x042fe20000000000 */
[C---:B------:R-:W-:Y:S01]  /*4e40*/  IADD3 R5, R3.reuse, 0x8, RZ ;  /* 0x0000000803057810 */ /* 0x040fe20007ffe0ff */
[C---:B------:R-:W-:Y:S01]  /*4e50*/  VIADD R10, R3.reuse, 0x9 ;  /* 0x00000009030a7836 */ /* 0x040fe20000000000 */
[C---:B------:R-:W-:Y:S01]  /*4e60*/  ISETP.GE.AND P5, PT, R3.reuse, UR59, PT ;  /* 0x0000003b03007c0c */ /* 0x040fe2000bfa6270 */
[----:B------:R-:W-:Y:S01]  /*4e70*/  ULEA UR6, UR10, UR36, 0x3 ;  /* 0x000000240a067291 */ /* 0x000fe2000f8e183f */
[----:B------:R-:W-:Y:S02]  /*4e80*/  ISETP.GE.AND P6, PT, R4, UR59, PT ;  /* 0x0000003b04007c0c */ /* 0x000fe4000bfc6270 */
[----:B------:R-:W-:Y:S02]  /*4e90*/  IADD3 R4, R3, 0x10, RZ ;  /* 0x0000001003047810 */ /* 0x000fe40007ffe0ff */
[----:B------:R-:W-:Y:S02]  /*4ea0*/  ISETP.GE.AND P3, PT, R5, UR59, PT ;  /* 0x0000003b05007c0c */ /* 0x000fe4000bf66270 */
[----:B------:R-:W-:Y:S01]  /*4eb0*/  ISETP.GE.AND P4, PT, R4, UR59, PT ;  /* 0x0000003b04007c0c */ /* 0x000fe2000bf86270 */
[C---:B------:R-:W-:Y:S01]  /*4ec0*/  VIADD R4, R3.reuse, 0x11 ;  /* 0x0000001103047836 */ /* 0x040fe20000000000 */
[----:B------:R-:W-:-:S02]  /*4ed0*/  IADD3 R5, R3, 0x18, RZ ;  /* 0x0000001803057810 */ /* 0x000fc40007ffe0ff */
[----:B------:R-:W-:Y:S02]  /*4ee0*/  FSEL R90, R90, -INF , !P5 ;  /* 0xff8000005a5a7808 */ /* 0x000fe40006800000 */
[----:B------:R-:W-:Y:S02]  /*4ef0*/  FSEL R89, R89, -INF , !P6 ;  /* 0xff80000059597808 */ /* 0x000fe40007000000 */
[----:B------:R-:W-:Y:S02]  /*4f00*/  FSEL R91, R91, -INF , !P6 ;  /* 0xff8000005b5b7808 */ /* 0x000fe40007000000 */
[----:B------:R-:W-:Y:S01]  /*4f10*/  ISETP.GE.AND P6, PT, R5, UR59, PT ;  /* 0x0000003b05007c0c */ /* 0x000fe2000bfc6270 */
[----:B------:R-:W-:Y:S01]  /*4f20*/  VIADD R5, R3, 0x19 ;  /* 0x0000001903057836 */ /* 0x000fe20000000000 */
[----:B------:R-:W-:Y:S02]  /*4f30*/  FSEL R11, R88, -INF , !P5 ;  /* 0xff800000580b7808 */ /* 0x000fe40006800000 */
[----:B------:R-:W-:-:S02]  /*4f40*/  ISETP.GE.AND P5, PT, R4, UR59, PT ;  /* 0x0000003b04007c0c */ /* 0x000fc4000bfa6270 */
[----:B------:R-:W-:Y:S02]  /*4f50*/  FMNMX R4, R90, R9, !PT ;  /* 0x000000095a047209 */ /* 0x000fe40007800000 */
[----:B------:R-:W-:Y:S02]  /*4f60*/  FSEL R92, R92, -INF , !P3 ;  /* 0xff8000005c5c7808 */ /* 0x000fe40005800000 */
[----:B------:R-:W-:Y:S02]  /*4f70*/  FSEL R94, R94, -INF , !P3 ;  /* 0xff8000005e5e7808 */ /* 0x000fe40005800000 */
[----:B------:R-:W-:Y:S02]  /*4f80*/  ISETP.GE.AND P3, PT, R5, UR59, PT ;  /* 0x0000003b05007c0c */ /* 0x000fe4000bf66270 */
[----:B------:R-:W-:Y:S02]  /*4f90*/  ISETP.GE.AND P2, PT, R10, UR59, PT ;  /* 0x0000003b0a007c0c */ /* 0x000fe4000bf46270 */
[----:B------:R-:W-:-:S02]  /*4fa0*/  FMNMX R5, R91, R4, !PT ;  /* 0x000000045b057209 */ /* 0x000fc40007800000 */
[----:B------:R-:W-:Y:S02]  /*4fb0*/  FSEL R95, R95, -INF , !P2 ;  /* 0xff8000005f5f7808 */ /* 0x000fe40005000000 */
[----:B------:R-:W-:Y:S02]  /*4fc0*/  FMNMX R4, R94, R5, !PT ;  /* 0x000000055e047209 */ /* 0x000fe40007800000 */
[----:B------:R-:W-:Y:S02]  /*4fd0*/  FSEL R98, R98, -INF , !P4 ;  /* 0xff80000062627808 */ /* 0x000fe40006000000 */
[----:B------:R-:W-:Y:S02]  /*4fe0*/  FMNMX R5, R95, R4, !PT ;  /* 0x000000045f057209 */ /* 0x000fe40007800000 */
[----:B------:R-:W-:Y:S02]  /*4ff0*/  IADD3 R10, R3, 0x20, RZ ;  /* 0x00000020030a7810 */ /* 0x000fe40007ffe0ff */
[----:B------:R-:W-:-:S02]  /*5000*/  FSEL R99, R99, -INF , !P5 ;  /* 0xff80000063637808 */ /* 0x000fc40006800000 */
[----:B------:R-:W-:Y:S02]  /*5010*/  FMNMX R4, R98, R5, !PT ;  /* 0x0000000562047209 */ /* 0x000fe40007800000 */
[----:B------:R-:W-:Y:S02]  /*5020*/  FSEL R93, R93, -INF , !P2 ;  /* 0xff8000005d5d7808 */ /* 0x000fe40005000000 */
[----:B------:R-:W-:Y:S01]  /*5030*/  ISETP.GE.AND P2, PT, R10, UR59, PT ;  /* 0x0000003b0a007c0c */ /* 0x000fe2000bf46270 */
[----:B------:R-:W-:Y:S01]  /*5040*/  VIADD R10, R3, 0x21 ;  /* 0x00000021030a7836 */ /* 0x000fe20000000000 */
[----:B------:R-:W-:Y:S02]  /*5050*/  FSEL R102, R102, -INF , !P6 ;  /* 0xff80000066667808 */ /* 0x000fe40007000000 */
[----:B------:R-:W-:Y:S02]  /*5060*/  FMNMX R5, R99, R4, !PT ;  /* 0x0000000463057209 */ /* 0x000fe40007800000 */
[----:B------:R-:W-:-:S02]  /*5070*/  FSEL R97, R97, -INF , !P5 ;  /* 0xff80000061617808 */ /* 0x000fc40006800000 */
[----:B------:R-:W-:Y:S02]  /*5080*/  FSEL R103, R103, -INF , !P3 ;  /* 0xff80000067677808 */ /* 0x000fe40005800000 */
[----:B------:R-:W-:Y:S02]  /*5090*/  FMNMX R4, R102, R5, !PT ;  /* 0x0000000566047209 */ /* 0x000fe40007800000 */
[----:B------:R-:W-:Y:S02]  /*50a0*/  ISETP.GE.AND P5, PT, R10, UR59, PT ;  /* 0x0000003b0a007c0c */ /* 0x000fe4000bfa6270 */
[C---:B------:R-:W-:Y:S02]  /*50b0*/  IADD3 R10, R3.reuse, 0x29, RZ ;  /* 0x00000029030a7810 */ /* 0x040fe40007ffe0ff */
[----:B------:R-:W-:Y:S02]  /*50c0*/  IADD3 R12, R3, 0x28, RZ ;  /* 0x00000028030c7810 */ /* 0x000fe40007ffe0ff */
[----:B------:R-:W-:-:S02]  /*50d0*/  FSEL R106, R106, -INF , !P2 ;  /* 0xff8000006a6a7808 */ /* 0x000fc40005000000 */
[----:B------:R-:W-:Y:S02]  /*50e0*/  FMNMX R5, R103, R4, !PT ;  /* 0x0000000467057209 */ /* 0x000fe40007800000 */
[----:B------:R-:W-:Y:S02]  /*50f0*/  FSEL R100, R100, -INF , !P6 ;  /* 0xff80000064647808 */ /* 0x000fe40007000000 */
[----:B------:R-:W-:Y:S01]  /*5100*/  ISETP.GE.AND P6, PT, R10, UR59, PT ;  /* 0x0000003b0a007c0c */ /* 0x000fe2000bfc6270 */
[----:B------:R-:W-:Y:S01]  /*5110*/  VIADD R10, R3, 0x30 ;  /* 0x00000030030a7836 */ /* 0x000fe20000000000 */
[----:B------:R-:W-:Y:S02]  /*5120*/  FSEL R96, R96, -INF , !P4 ;  /* 0xff80000060607808 */ /* 0x000fe40006000000 */
[----:B------:R-:W-:Y:S02]  /*5130*/  ISETP.GE.AND P4, PT, R12, UR59, PT ;  /* 0x0000003b0c007c0c */ /* 0x000fe4000bf86270 */
[----:B------:R-:W-:-:S02]  /*5140*/  FSEL R107, R107, -INF , !P5 ;  /* 0xff8000006b6b7808 */ /* 0x000fc40006800000 */
[----:B------:R-:W-:Y:S02]  /*5150*/  FMNMX R4, R106, R5, !PT ;  /* 0x000000056a047209 */ /* 0x000fe40007800000 */
[----:B------:R-:W-:Y:S02]  /*5160*/  FSEL R101, R101, -INF , !P3 ;  /* 0xff80000065657808 */ /* 0x000fe40005800000 */
[----:B------:R-:W-:Y:S02]  /*5170*/  ISETP.GE.AND P3, PT, R10, UR59, PT ;  /* 0x0000003b0a007c0c */ /* 0x000fe4000bf66270 */
[----:B------:R-:W-:Y:S02]  /*5180*/  FSEL R110, R110, -INF , !P4 ;  /* 0xff8000006e6e7808 */ /* 0x000fe40006000000 */
[----:B------:R-:W-:Y:S02]  /*5190*/  FMNMX R5, R107, R4, !PT ;  /* 0x000000046b057209 */ /* 0x000fe40007800000 */
[----:B------:R-:W-:-:S02]  /*51a0*/  IADD3 R10, R3, 0x31, RZ ;  /* 0x00000031030a7810 */ /* 0x000fc40007ffe0ff */
[----:B------:R-:W-:Y:S02]  /*51b0*/  FSEL R104, R104, -INF , !P2 ;  /* 0xff80000068687808 */ /* 0x000fe40005000000 */
[----:B------:R-:W-:Y:S02]  /*51c0*/  FSEL R111, R111, -INF , !P6 ;  /* 0xff8000006f6f7808 */ /* 0x000fe40007000000 */
[----:B------:R-:W-:Y:S02]  /*51d0*/  FMNMX R4, R110, R5, !PT ;  /* 0x000000056e047209 */ /* 0x000fe40007800000 */
[----:B------:R-:W-:Y:S02]  /*51e0*/  ISETP.GE.AND P2, PT, R10, UR59, PT ;  /* 0x0000003b0a007c0c */ /* 0x000fe4000bf46270 */
        /* <DEDUP_REMOVED lines=9> */
[----:B------:R-:W-:Y:S02]  /*5280*/  ISETP.GE.AND P4, PT, R10, UR59, PT ;  /* 0x0000003b0a007c0c */ /* 0x000fe4000bf86270 */
[----:B------:R-:W-:Y:S02]  /*5290*/  FSEL R118, R118, -INF , !P5 ;  /* 0xff80000076767808 */ /* 0x000fe40006800000 */
[----:B------:R-:W-:Y:S02]  /*52a0*/  FMNMX R5, R115, R4, !PT ;  /* 0x0000000473057209 */ /* 0x000fe40007800000 */
[----:B------:R-:W-:Y:S02]  /*52b0*/  FSEL R119, R119, -INF , !P4 ;  /* 0xff80000077777808 */ /* 0x000fe40006000000 */
[----:B------:R-:W-:Y:S02]  /*52c0*/  FMNMX R4, R118, R5, !PT ;  /* 0x0000000576047209 */ /* 0x000fe40007800000 */
[----:B------:R-:W-:-:S02]  /*52d0*/  P2R R13, PR, RZ, 0x2 ;  /* 0x00000002ff0d7803 */ /* 0x000fc40000000000 */
[----:B------:R-:W-:Y:S02]  /*52e0*/  FMNMX R10, R119, R4, !PT ;  /* 0x00000004770a7209 */ /* 0x000fe40007800000 */
[----:B------:R-:W-:Y:S02]  /*52f0*/  FMNMX R4, R11, R8, !PT ;  /* 0x000000080b047209 */ /* 0x000fe40007800000 */
[----:B------:R-:W-:Y:S01]  /*5300*/  FSEL R109, R109, -INF , !P6 ;  /* 0xff8000006d6d7808 */ /* 0x000fe20007000000 */
[----:B------:R-:W1:Y:S01]  /*5310*/  SHFL.BFLY PT, R5, R10, 0x1, 0x1f ;  /* 0x0c201f000a057f89 */ /* 0x000e6200000e0000 */
[----:B------:R-:W-:Y:S02]  /*5320*/  FSEL R112, R112, -INF , !P3 ;  /* 0xff80000070707808 */ /* 0x000fe40005800000 */
[----:B------:R-:W-:Y:S02]  /*5330*/  FSEL R116, R116, -INF , !P5 ;  /* 0xff80000074747808 */ /* 0x000fe40006800000 */
[----:B------:R-:W-:-:S02]  /*5340*/  FSEL R113, R113, -INF , !P2 ;  /* 0xff80000071717808 */ /* 0x000fc40005000000 */
[----:B------:R-:W-:Y:S02]  /*5350*/  FSEL R117, R117, -INF , !P4 ;  /* 0xff80000075757808 */ /* 0x000fe40006000000 */
[----:B-1----:R-:W-:-:S05]  /*5360*/  FMNMX R12, R10, R5, !PT ;  /* 0x000000050a0c7209 */ /* 0x002fca0007800000 */
[----:B------:R-:W1:Y:S02]  /*5370*/  SHFL.BFLY PT, R5, R12, 0x2, 0x1f ;  /* 0x0c401f000c057f89 */ /* 0x000e6400000e0000 */
[----:B-1----:R-:W-:-:S04]  /*5380*/  FMNMX R5, R12, R5, !PT ;  /* 0x000000050c057209 */ /* 0x002fc80007800000 */
[----:B------:R-:W-:-:S04]  /*5390*/  FSETP.NEU.AND P1, PT, R5, -INF , PT ;  /* 0xff8000000500780b */ /* 0x000fc80003f2d000 */
[----:B------:R-:W-:Y:S02]  /*53a0*/  FSEL R14, R5, RZ, P1 ;  /* 0x000000ff050e7208 */ /* 0x000fe40000800000 */
[----:B------:R-:W-:Y:S02]  /*53b0*/  ISETP.NE.AND P1, PT, R13, RZ, PT ;  /* 0x000000ff0d00720c */ /* 0x000fe40003f25270 */
[----:B------:R-:W-:Y:S01]  /*53c0*/  FMNMX R13, R89, R4, !PT ;  /* 0x00000004590d7209 */ /* 0x000fe20007800000 */
[C---:B------:R-:W-:Y:S01]  /*53d0*/  FMUL R10, R14.reuse, UR58 ;  /* 0x0000003a0e0a7c20 */ /* 0x040fe20008400000 */
[----:B------:R-:W-:Y:S02]  /*53e0*/  FADD R14, -R14, R9 ;  /* 0x000000090e0e7221 */ /* 0x000fe40000000100 */
[----:B------:R-:W-:Y:S01]  /*53f0*/  FMNMX R4, R92, R13, !PT ;  /* 0x0000000d5c047209 */ /* 0x000fe20007800000 */
[--C-:B------:R-:W-:Y:S01]  /*5400*/  FFMA R90, R90, UR58, -R10.reuse ;  /* 0x0000003a5a5a7c23 */ /* 0x100fe2000800080a */
[--C-:B------:R-:W-:Y:S01]  /*5410*/  FFMA R91, R91, UR58, -R10.reuse ;  /* 0x0000003a5b5b7c23 */ /* 0x100fe2000800080a */
        /* <DEDUP_REMOVED lines=16> */
[----:B------:R-:W-:Y:S01]  /*5520*/  @!P6 FMUL R90, R90, 0.5 ;  /* 0x3f0000005a5ae820 */ /* 0x000fe20000400000 */
[----:B------:R-:W-:Y:S01]  /*5530*/  FMNMX R13, R101, R4, !PT ;  /* 0x00000004650d7209 */ /* 0x000fe20007800000 */
[--C-:B------:R-:W-:Y:S01]  /*5540*/  FFMA R21, R111, UR58, -R10.reuse ;  /* 0x0000003a6f157c23 */ /* 0x100fe2000800080a */
[----:B------:R-:W-:Y:S01]  /*5550*/  FSETP.GEU.AND P2, PT, R94, -126, PT ;  /* 0xc2fc00005e00780b */ /* 0x000fe20003f4e000 */
[----:B------:R-:W-:Y:S01]  /*5560*/  @!P3 FMUL R91, R91, 0.5 ;  /* 0x3f0000005b5bb820 */ /* 0x000fe20000400000 */
[----:B------:R-:W-:Y:S01]  /*5570*/  FMNMX R4, R104, R13, !PT ;  /* 0x0000000d68047209 */ /* 0x000fe20007800000 */
[----:B------:R-:W1:Y:S01]  /*5580*/  MUFU.EX2 R120, R90 ;  /* 0x0000005a00787308 */ /* 0x000e620000000800 */
[--C-:B------:R-:W-:Y:S01]  /*5590*/  FFMA R115, R115, UR58, -R10.reuse ;  /* 0x0000003a73737c23 */ /* 0x100fe2000800080a */
[----:B------:R-:W-:Y:S01]  /*55a0*/  @!P5 FMUL R95, R95, 0.5 ;  /* 0x3f0000005f5fd820 */ /* 0x000fe20000400000 */
[----:B------:R-:W-:Y:S01]  /*55b0*/  FMNMX R13, R105, R4, !PT ;  /* 0x00000004690d7209 */ /* 0x000fe20007800000 */
[--C-:B------:R-:W-:Y:S01]  /*55c0*/  FFMA R23, R114, UR58, -R10.reuse ;  /* 0x0000003a72177c23 */ /* 0x100fe2000800080a */
[----:B------:R-:W-:Y:S01]  /*55d0*/  FFMA R119, R119, UR58, -R10 ;  /* 0x0000003a77777c23 */ /* 0x000fe2000800080a */
[----:B------:R-:W-:Y:S01]  /*55e0*/  @!P4 FMUL R98, R98, 0.5 ;  /* 0x3f0000006262c820 */ /* 0x000fe20000400000 */
[----:B------:R-:W-:Y:S01]  /*55f0*/  FMNMX R4, R108, R13, !PT ;  /* 0x0000000d6c047209 */ /* 0x000fe20007800000 */
[----:B------:R-:W2:Y:S01]  /*5600*/  MUFU.EX2 R121, R91 ;  /* 0x0000005b00797308 */ /* 0x000ea20000000800 */
[----:B------:R-:W-:Y:S01]  /*5610*/  FMUL R14, R14, UR58 ;  /* 0x0000003a0e0e7c20 */ /* 0x000fe20008400000 */
[----:B------:R-:W-:Y:S01]  /*5620*/  @!P2 FMUL R94, R94, 0.5 ;  /* 0x3f0000005e5ea820 */ /* 0x000fe20000400000 */
[----:B------:R-:W-:-:S04]  /*5630*/  FMNMX R13, R109, R4, !PT ;  /* 0x000000046d0d7209 */ /* 0x000fc80007800000 */
[----:B------:R-:W-:Y:S01]  /*5640*/  FMNMX R4, R112, R13, !PT ;  /* 0x0000000d70047209 */ /* 0x000fe20007800000 */
[----:B------:R-:W3:Y:S01]  /*5650*/  MUFU.EX2 R99, R95 ;  /* 0x0000005f00637308 */ /* 0x000ee20000000800 */
[----:B-1----:R-:W-:Y:S01]  /*5660*/  @!P6 FMUL R120, R120, R120 ;  /* 0x000000787878e220 */ /* 0x002fe20000400000 */
[----:B------:R-:W-:Y:S02]  /*5670*/  FSETP.GEU.AND P6, PT, R12, -126, PT ;  /* 0xc2fc00000c00780b */ /* 0x000fe40003fce000 */
[----:B------:R-:W-:-:S04]  /*5680*/  FMNMX R13, R113, R4, !PT ;  /* 0x00000004710d7209 */ /* 0x000fc80007800000 */
[----:B------:R-:W-:Y:S01]  /*5690*/  FMNMX R4, R116, R13, !PT ;  /* 0x0000000d74047209 */ /* 0x000fe20007800000 */
[----:B--2---:R-:W-:Y:S01]  /*56a0*/  @!P3 FMUL R121, R121, R121 ;  /* 0x000000797979b220 */ /* 0x004fe20000400000 */
[----:B------:R-:W1:Y:S01]  /*56b0*/  MUFU.EX2 R123, R98 ;  /* 0x00000062007b7308 */ /* 0x000e620000000800 */
[----:B------:R-:W-:Y:S02]  /*56c0*/  FSETP.GEU.AND P3, PT, R102, -126, PT ;  /* 0xc2fc00006600780b */ /* 0x000fe40003f6e000 */
[----:B------:R-:W-:Y:S02]  /*56d0*/  FMNMX R4, R117, R4, !PT ;  /* 0x0000000475047209 */ /* 0x000fe40007800000 */
[----:B------:R-:W-:Y:S01]  /*56e0*/  @!P6 FMUL R12, R12, 0.5 ;  /* 0x3f0000000c0ce820 */ /* 0x000fe20000400000 */
[----:B---3--:R-:W-:Y:S02]  /*56f0*/  @!P5 FMUL R99, R99, R99 ;  /* 0x000000636363d220 */ /* 0x008fe40000400000 */
[----:B------:R-:W2:Y:S01]  /*5700*/  SHFL.BFLY PT, R13, R4, 0x1, 0x1f ;  /* 0x0c201f00040d7f89 */ /* 0x000ea200000e0000 */
[----:B------:R-:W3:Y:S01]  /*5710*/  MUFU.EX2 R122, R94 ;  /* 0x0000005e007a7308 */ /* 0x000ee20000000800 */
[----:B------:R-:W-:-:S04]  /*5720*/  FSETP.GEU.AND P5, PT, R15, -126, PT ;  /* 0xc2fc00000f00780b */ /* 0x000fc80003fae000 */
[----:B------:R-:W-:-:S03]  /*5730*/  @!P3 FMUL R102, R102, 0.5 ;  /* 0x3f0000006666b820 */ /* 0x000fc60000400000 */
[----:B------:R4:W5:Y:S01]  /*5740*/  MUFU.EX2 R106, R12 ;  /* 0x0000000c006a7308 */ /* 0x0009620000000800 */
[----:B-1----:R-:W-:Y:S01]  /*5750*/  @!P4 FMUL R123, R123, R123 ;  /* 0x0000007b7b7bc220 */ /* 0x002fe20000400000 */
[----:B------:R-:W-:-:S04]  /*5760*/  FSETP.GEU.AND P4, PT, R20, -126, PT ;  /* 0xc2fc00001400780b */ /* 0x000fc80003f8e000 */
[----:B------:R-:W-:Y:S02]  /*5770*/  @!P5 FMUL R15, R15, 0.5 ;  /* 0x3f0000000f0fd820 */ /* 0x000fe40000400000 */
[----:B------:R-:W1:Y:S01]  /*5780*/  MUFU.EX2 R107, R102 ;  /* 0x00000066006b7308 */ /* 0x000e620000000800 */
[----:B---3--:R-:W-:Y:S01]  /*5790*/  @!P2 FMUL R122, R122, R122 ;  /* 0x0000007a7a7aa220 */ /* 0x008fe20000400000 */
[----:B------:R-:W-:Y:S01]  /*57a0*/  FSETP.GEU.AND P2, PT, R103, -126, PT ;  /* 0xc2fc00006700780b */ /* 0x000fe20003f4e000 */
[----:B----4-:R-:W-:Y:S01]  /*57b0*/  FFMA R12, R110, UR58, -R10 ;  /* 0x0000003a6e0c7c23 */ /* 0x010fe2000800080a */
[----:B--2---:R-:W-:-:S04]  /*57c0*/  FMNMX R4, R4, R13, !PT ;  /* 0x0000000d04047209 */ /* 0x004fc80007800000 */
[----:B------:R2:W3:Y:S01]  /*57d0*/  MUFU.EX2 R125, R15 ;  /* 0x0000000f007d7308 */ /* 0x0004e20000000800 */
[----:B------:R-:W-:Y:S01]  /*57e0*/  @!P4 FMUL R20, R20, 0.5 ;  /* 0x3f0000001414c820 */ /* 0x000fe20000400000 */
[----:B-----5:R-:W-:Y:S01]  /*57f0*/  @!P6 FMUL R106, R106, R106 ;  /* 0x0000006a6a6ae220 */ /* 0x020fe20000400000 */
[----:B------:R-:W-:Y:S01]  /*5800*/  FSETP.GEU.AND P6, PT, R12, -126, PT ;  /* 0xc2fc00000c00780b */ /* 0x000fe20003fce000 */
[----:B------:R-:W4:Y:S03]  /*5810*/  SHFL.BFLY PT, R13, R4, 0x2, 0x1f ;  /* 0x0c401f00040d7f89 */ /* 0x000f2600000e0000 */
[----:B------:R-:W-:Y:S01]  /*5820*/  @!P2 FMUL R103, R103, 0.5 ;  /* 0x3f0000006767a820 */ /* 0x000fe20000400000 */
[----:B------:R-:W5:Y:S01]  /*5830*/  MUFU.EX2 R110, R20 ;  /* 0x00000014006e7308 */ /* 0x000f620000000800 */
[----:B-1----:R-:W-:Y:S01]  /*5840*/  @!P3 FMUL R107, R107, R107 ;  /* 0x0000006b6b6bb220 */ /* 0x002fe20000400000 */
[----:B------:R-:W-:Y:S01]  /*5850*/  FSETP.GEU.AND P3, PT, R21, -126, PT ;  /* 0xc2fc00001500780b */ /* 0x000fe20003f6e000 */
[----:B--2---:R-:W-:-:S05]  /*5860*/  FFMA R15, R118, UR58, -R10 ;  /* 0x0000003a760f7c23 */ /* 0x004fca000800080a */
[----:B------:R-:W1:Y:S01]  /*5870*/  MUFU.EX2 R124, R103 ;  /* 0x00000067007c7308 */ /* 0x000e620000000800 */
[----:B------:R-:W-:Y:S01]  /*5880*/  @!P6 FMUL R12, R12, 0.5 ;  /* 0x3f0000000c0ce820 */ /* 0x000fe20000400000 */
[----:B---3--:R-:W-:Y:S01]  /*5890*/  @!P5 FMUL R125, R125, R125 ;  /* 0x0000007d7d7dd220 */ /* 0x008fe20000400000 */
[----:B------:R-:W-:-:S04]  /*58a0*/  FSETP.GEU.AND P5, PT, R115, -126, PT ;  /* 0xc2fc00007300780b */ /* 0x000fc80003fae000 */
[----:B------:R-:W-:Y:S01]  /*58b0*/  @!P3 FMUL R21, R21, 0.5 ;  /* 0x3f0000001515b820 */ /* 0x000fe20000400000 */
[----:B------:R-:W2:Y:S01]  /*58c0*/  MUFU.EX2 R111, R12 ;  /* 0x0000000c006f7308 */ /* 0x000ea20000000800 */
[----:B-----5:R-:W-:Y:S01]  /*58d0*/  @!P4 FMUL R110, R110, R110 ;  /* 0x0000006e6e6ec220 */ /* 0x020fe20000400000 */
[----:B----4-:R-:W-:-:S06]  /*58e0*/  FMNMX R4, R4, R13, !PT ;  /* 0x0000000d04047209 */ /* 0x010fcc0007800000 */
[----:B------:R-:W3:Y:S01]  /*58f0*/  MUFU.EX2 R114, R21 ;  /* 0x0000001500727308 */ /* 0x000ee20000000800 */
[----:B------:R-:W-:Y:S01]  /*5900*/  FSETP.NEU.AND P4, PT, R4, -INF , PT ;  /* 0xff8000000400780b */ /* 0x000fe20003f8d000 */
[----:B-1----:R-:W-:Y:S01]  /*5910*/  @!P2 FMUL R124, R124, R124 ;  /* 0x0000007c7c7ca220 */ /* 0x002fe20000400000 */
[----:B------:R-:W-:Y:S01]  /*5920*/  FSETP.GEU.AND P2, PT, R23, -126, PT ;  /* 0xc2fc00001700780b */ /* 0x000fe20003f4e000 */
[----:B------:R-:W-:Y:S01]  /*5930*/  @!P5 FMUL R115, R115, 0.5 ;  /* 0x3f0000007373d820 */ /* 0x000fe20000400000 */
[----:B------:R-:W-:Y:S02]  /*5940*/  FSEL R13, R4, RZ, P4 ;  /* 0x000000ff040d7208 */ /* 0x000fe40002000000 */
[----:B------:R-:W-:Y:S01]  /*5950*/  FSETP.GEU.AND P4, PT, R15, -126, PT ;  /* 0xc2fc00000f00780b */ /* 0x000fe20003f8e000 */
[----:B--2---:R-:W-:Y:S02]  /*5960*/  @!P6 FMUL R111, R111, R111 ;  /* 0x0000006f6f6fe220 */ /* 0x004fe40000400000 */
[----:B------:R-:W-:Y:S01]  /*5970*/  FMUL R10, R13, UR58 ;  /* 0x0000003a0d0a7c20 */ /* 0x000fe20008400000 */
[----:B------:R-:W1:Y:S01]  /*5980*/  MUFU.EX2 R115, R115 ;  /* 0x0000007300737308 */ /* 0x000e620000000800 */
[----:B------:R-:W-:Y:S01]  /*5990*/  FSETP.GEU.AND P6, PT, R119, -126, PT ;  /* 0xc2fc00007700780b */ /* 0x000fe20003fce000 */
[----:B------:R-:W-:Y:S01]  /*59a0*/  FADD R13, -R13, R8 ;  /* 0x000000080d0d7221 */ /* 0x000fe20000000100 */
[--C-:B------:R-:W-:Y:S01]  /*59b0*/  FFMA R11, R11, UR58, -R10.reuse ;  /* 0x0000003a0b0b7c23 */ /* 0x100fe2000800080a */
[--C-:B------:R-:W-:Y:S01]  /*59c0*/  FFMA R92, R92, UR58, -R10.reuse ;  /* 0x0000003a5c5c7c23 */ /* 0x100fe2000800080a */
[----:B------:R-:W-:Y:S01]  /*59d0*/  @!P2 FMUL R23, R23, 0.5 ;  /* 0x3f0000001717a820 */ /* 0x000fe20000400000 */
[----:B---3--:R-:W-:Y:S01]  /*59e0*/  @!P3 FMUL R114, R114, R114 ;  /* 0x000000727272b220 */ /* 0x008fe20000400000 */
[--C-:B------:R-:W-:Y:S01]  /*59f0*/  FFMA R89, R89, UR58, -R10.reuse ;  /* 0x0000003a59597c23 */ /* 0x100fe2000800080a */
[----:B------:R-:W-:Y:S01]  /*5a00*/  FSETP.GEU.AND P3, PT, R11, -126, PT ;  /* 0xc2fc00000b00780b */ /* 0x000fe20003f6e000 */
[----:B------:R-:W2:Y:S01]  /*5a10*/  MUFU.EX2 R118, R23 ;  /* 0x0000001700767308 */ /* 0x000ea20000000800 */
[----:B------:R-:W-:Y:S01]  /*5a20*/  @!P4 FMUL R15, R15, 0.5 ;  /* 0x3f0000000f0fc820 */ /* 0x000fe20000400000 */
[--C-:B------:R-:W-:Y:S01]  /*5a30*/  FFMA R96, R96, UR58, -R10.reuse ;  /* 0x0000003a60607c23 */ /* 0x100fe2000800080a */
[--C-:B------:R-:W-:Y:S01]  /*5a40*/  FFMA R97, R97, UR58, -R10.reuse ;  /* 0x0000003a61617c23 */ /* 0x100fe2000800080a */
[--C-:B------:R-:W-:Y:S01]  /*5a50*/  FFMA R93, R93, UR58, -R10.reuse ;  /* 0x0000003a5d5d7c23 */ /* 0x100fe2000800080a */
[----:B------:R-:W-:Y:S01]  /*5a60*/  @!P6 FMUL R119, R119, 0.5 ;  /* 0x3f0000007777e820 */ /* 0x000fe20000400000 */
[--C-:B------:R-:W-:Y:S01]  /*5a70*/  FFMA R101, R101, UR58, -R10.reuse ;  /* 0x0000003a65657c23 */ /* 0x100fe2000800080a */
[--C-:B------:R-:W-:Y:S01]  /*5a80*/  FFMA R100, R100, UR58, -R10.reuse ;  /* 0x0000003a64647c23 */ /* 0x100fe2000800080a */
[----:B-1----:R-:W-:Y:S01]  /*5a90*/  @!P5 FMUL R115, R115, R115 ;  /* 0x000000737373d220 */ /* 0x002fe20000400000 */
[----:B------:R-:W-:Y:S01]  /*5aa0*/  FSETP.GEU.AND P5, PT, R92, -126, PT ;  /* 0xc2fc00005c00780b */ /* 0x000fe20003fae000 */
[----:B------:R-:W1:Y:S01]  /*5ab0*/  MUFU.EX2 R126, R15 ;  /* 0x0000000f007e7308 */ /* 0x000e620000000800 */
[--C-:B------:R-:W-:Y:S01]  /*5ac0*/  FFMA R104, R104, UR58, -R10.reuse ;  /* 0x0000003a68687c23 */ /* 0x100fe2000800080a */
[----:B------:R-:W-:Y:S01]  /*5ad0*/  @!P3 FMUL R11, R11, 0.5 ;  /* 0x3f0000000b0bb820 */ /* 0x000fe20000400000 */
[--C-:B------:R-:W-:Y:S01]  /*5ae0*/  FFMA R105, R105, UR58, -R10.reuse ;  /* 0x0000003a69697c23 */ /* 0x100fe2000800080a */
[--C-:B------:R-:W-:Y:S01]  /*5af0*/  FFMA R108, R108, UR58, -R10.reuse ;  /* 0x0000003a6c6c7c23 */ /* 0x100fe2000800080a */
[--C-:B------:R-:W-:Y:S01]  /*5b00*/  FFMA R112, R112, UR58, -R10.reuse ;  /* 0x0000003a70707c23 */ /* 0x100fe2000800080a */
[--C-:B------:R-:W-:Y:S01]  /*5b10*/  FFMA R109, R109, UR58, -R10.reuse ;  /* 0x0000003a6d6d7c23 */ /* 0x100fe2000800080a */
[----:B--2---:R-:W-:Y:S01]  /*5b20*/  @!P2 FMUL R118, R118, R118 ;  /* 0x000000767676a220 */ /* 0x004fe20000400000 */
[----:B------:R-:W2:Y:S01]  /*5b30*/  MUFU.EX2 R119, R119 ;  /* 0x0000007700777308 */ /* 0x000ea20000000800 */
[----:B------:R-:W-:Y:S01]  /*5b40*/  FSETP.GEU.AND P2, PT, R89, -126, PT ;  /* 0xc2fc00005900780b */ /* 0x000fe20003f4e000 */
[--C-:B------:R-:W-:Y:S01]  /*5b50*/  FFMA R113, R113, UR58, -R10.reuse ;  /* 0x0000003a71717c23 */ /* 0x100fe2000800080a */
[--C-:B------:R-:W-:Y:S01]  /*5b60*/  FFMA R116, R116, UR58, -R10.reuse ;  /* 0x0000003a74747c23 */ /* 0x100fe2000800080a */
[----:B------:R-:W-:Y:S01]  /*5b70*/  @!P5 FMUL R92, R92, 0.5 ;  /* 0x3f0000005c5cd820 */ /* 0x000fe20000400000 */
[----:B------:R-:W-:Y:S01]  /*5b80*/  FFMA R10, R117, UR58, -R10 ;  /* 0x0000003a750a7c23 */ /* 0x000fe2000800080a */
[----:B------:R-:W-:Y:S01]  /*5b90*/  FMUL R13, R13, UR58 ;  /* 0x0000003a0d0d7c20 */ /* 0x000fe20008400000 */
[----:B------:R-:W-:Y:S01]  /*5ba0*/  FADD R8, R120, R125 ;  /* 0x0000007d78087221 */ /* 0x000fe20000000000 */
[----:B------:R-:W3:Y:S01]  /*5bb0*/  MUFU.EX2 R88, R11 ;  /* 0x0000000b00587308 */ /* 0x000ee20000000800 */
[----:B-1----:R-:W-:Y:S01]  /*5bc0*/  @!P4 FMUL R126, R126, R126 ;  /* 0x0000007e7e7ec220 */ /* 0x002fe20000400000 */
[----:B------:R-:W-:Y:S01]  /*5bd0*/  FSETP.GEU.AND P4, PT, R93, -126, PT ;  /* 0xc2fc00005d00780b */ /* 0x000fe20003f8e000 */
[----:B------:R-:W-:-:S02]  /*5be0*/  FADD R20, R122, R111 ;  /* 0x0000006f7a147221 */ /* 0x000fc40000000000 */
[----:B------:R-:W-:Y:S01]  /*5bf0*/  FADD R91, R107, R126 ;  /* 0x0000007e6b5b7221 */ /* 0x000fe20000000000 */
[----:B------:R-:W-:Y:S02]  /*5c00*/  @!P2 FMUL R89, R89, 0.5 ;  /* 0x3f0000005959a820 */ /* 0x000fe40000400000 */
[----:B------:R-:W1:Y:S01]  /*5c10*/  MUFU.EX2 R90, R92 ;  /* 0x0000005c005a7308 */ /* 0x000e620000000800 */
[----:B--2---:R-:W-:Y:S01]  /*5c20*/  @!P6 FMUL R119, R119, R119 ;  /* 0x000000777777e220 */ /* 0x004fe20000400000 */
[----:B------:R-:W-:-:S05]  /*5c30*/  FSETP.GEU.AND P6, PT, R96, -126, PT ;  /* 0xc2fc00006000780b */ /* 0x000fca0003fce000 */
[----:B------:R-:W-:Y:S01]  /*5c40*/  @!P4 FMUL R93, R93, 0.5 ;  /* 0x3f0000005d5dc820 */ /* 0x000fe20000400000 */
[----:B------:R2:W4:Y:S01]  /*5c50*/  MUFU.EX2 R15, R89 ;  /* 0x00000059000f7308 */ /* 0x0005220000000800 */
[----:B---3--:R-:W-:Y:S01]  /*5c60*/  @!P3 FMUL R88, R88, R88 ;  /* 0x000000585858b220 */ /* 0x008fe20000400000 */
[----:B------:R-:W-:-:S05]  /*5c70*/  FSETP.GEU.AND P3, PT, R97, -126, PT ;  /* 0xc2fc00006100780b */ /* 0x000fca0003f6e000 */
[----:B------:R-:W-:Y:S01]  /*5c80*/  @!P6 FMUL R96, R96, 0.5 ;  /* 0x3f0000006060e820 */ /* 0x000fe20000400000 */
[----:B------:R3:W5:Y:S01]  /*5c90*/  MUFU.EX2 R11, R93 ;  /* 0x0000005d000b7308 */ /* 0x0007620000000800 */
[----:B-1----:R-:W-:Y:S01]  /*5ca0*/  @!P5 FMUL R90, R90, R90 ;  /* 0x0000005a5a5ad220 */ /* 0x002fe20000400000 */
[----:B------:R-:W-:Y:S01]  /*5cb0*/  FSETP.GEU.AND P5, PT, R101, -126, PT ;  /* 0xc2fc00006500780b */ /* 0x000fe20003fae000 */
[----:B--2---:R-:W-:-:S04]  /*5cc0*/  FADD R89, R123, R118 ;  /* 0x000000767b597221 */ /* 0x004fc80000000000 */
[----:B------:R-:W-:Y:S01]  /*5cd0*/  @!P3 FMUL R97, R97, 0.5 ;  /* 0x3f0000006161b820 */ /* 0x000fe20000400000 */
[----:B------:R-:W1:Y:S01]  /*5ce0*/  MUFU.EX2 R96, R96 ;  /* 0x0000006000607308 */ /* 0x000e620000000800 */
[----:B----4-:R-:W-:Y:S01]  /*5cf0*/  @!P2 FMUL R15, R15, R15 ;  /* 0x0000000f0f0fa220 */ /* 0x010fe20000400000 */
[----:B------:R-:W-:Y:S01]  /*5d00*/  FSETP.GEU.AND P2, PT, R100, -126, PT ;  /* 0xc2fc00006400780b */ /* 0x000fe20003f4e000 */
[----:B------:R-:W-:Y:S01]  /*5d10*/  FADD R92, R8, R89 ;  /* 0x00000059085c7221 */ /* 0x000fe20000000000 */
[----:B------:R-:W-:Y:S01]  /*5d20*/  FADD R8, R121, R110 ;  /* 0x0000006e79087221 */ /* 0x000fe20000000000 */
[----:B------:R-:W-:Y:S01]  /*5d30*/  FADD R89, R106, R115 ;  /* 0x000000736a597221 */ /* 0x000fe20000000000 */
[----:B---3--:R-:W-:Y:S01]  /*5d40*/  FADD R93, R124, R119 ;  /* 0x000000777c5d7221 */ /* 0x008fe20000000000 */
[----:B------:R-:W-:Y:S01]  /*5d50*/  @!P5 FMUL R101, R101, 0.5 ;  /* 0x3f0000006565d820 */ /* 0x000fe20000400000 */
[----:B------:R-:W2:Y:S01]  /*5d60*/  MUFU.EX2 R97, R97 ;  /* 0x0000006100617308 */ /* 0x000ea20000000800 */
[----:B-----5:R-:W-:Y:S01]  /*5d70*/  @!P4 FMUL R11, R11, R11 ;  /* 0x0000000b0b0bc220 */ /* 0x020fe20000400000 */
[----:B------:R-:W-:-:S05]  /*5d80*/  FSETP.GEU.AND P4, PT, R104, -126, PT ;  /* 0xc2fc00006800780b */ /* 0x000fca0003f8e000 */
[----:B------:R-:W-:Y:S01]  /*5d90*/  @!P2 FMUL R100, R100, 0.5 ;  /* 0x3f0000006464a820 */ /* 0x000fe20000400000 */
[----:B------:R-:W3:Y:S01]  /*5da0*/  MUFU.EX2 R101, R101 ;  /* 0x0000006500657308 */ /* 0x000ee20000000800 */
[----:B-1----:R-:W-:Y:S01]  /*5db0*/  @!P6 FMUL R96, R96, R96 ;  /* 0x000000606060e220 */ /* 0x002fe20000400000 */
[----:B------:R-:W-:-:S05]  /*5dc0*/  FSETP.GEU.AND P6, PT, R105, -126, PT ;  /* 0xc2fc00006900780b */ /* 0x000fca0003fce000 */
[----:B------:R-:W-:Y:S01]  /*5dd0*/  @!P4 FMUL R104, R104, 0.5 ;  /* 0x3f0000006868c820 */ /* 0x000fe20000400000 */
        /* <DEDUP_REMOVED lines=11> */
[----:B--2---:R-:W-:-:S04]  /*5e90*/  FADD R104, R8, R89 ;  /* 0x0000005908687221 */ /* 0x004fc80000000000 */
[----:B------:R-:W-:Y:S01]  /*5ea0*/  @!P5 FMUL R112, R112, 0.5 ;  /* 0x3f0000007070d820 */ /* 0x000fe20000400000 */
[----:B------:R-:W1:Y:S01]  /*5eb0*/  MUFU.EX2 R23, R108 ;  /* 0x0000006c00177308 */ /* 0x000e620000000800 */
[----:B----4-:R-:W-:Y:S01]  /*5ec0*/  @!P4 FMUL R21, R21, R21 ;  /* 0x000000151515c220 */ /* 0x010fe20000400000 */
[----:B------:R-:W-:-:S03]  /*5ed0*/  FSETP.GEU.AND P4, PT, R113, -126, PT ;  /* 0xc2fc00007100780b */ /* 0x000fc60003f8e000 */
[----:B------:R-:W-:Y:S01]  /*5ee0*/  FADD R8, R88, R21 ;  /* 0x0000001558087221 */ /* 0x000fe20000000000 */
[----:B------:R-:W-:Y:S01]  /*5ef0*/  F2FP.BF16.F32.PACK_AB R88, R15, R88 ;  /* 0x000000580f58723e */ /* 0x000fe200000010ff */
[----:B------:R-:W-:Y:S01]  /*5f00*/  @!P2 FMUL R109, R109, 0.5 ;  /* 0x3f0000006d6da820 */ /* 0x000fe20000400000 */
[----:B------:R-:W2:Y:S01]  /*5f10*/  MUFU.EX2 R103, R112 ;  /* 0x0000007000677308 */ /* 0x000ea20000000800 */
[----:B---3--:R-:W-:Y:S01]  /*5f20*/  @!P6 FMUL R12, R12, R12 ;  /* 0x0000000c0c0ce220 */ /* 0x008fe20000400000 */
[----:B------:R-:W-:-:S05]  /*5f30*/  FSETP.GEU.AND P6, PT, R116, -126, PT ;  /* 0xc2fc00007400780b */ /* 0x000fca0003fce000 */
[----:B------:R-:W-:Y:S01]  /*5f40*/  @!P4 FMUL R113, R113, 0.5 ;  /* 0x3f0000007171c820 */ /* 0x000fe20000400000 */
[----:B------:R3:W4:Y:S01]  /*5f50*/  MUFU.EX2 R98, R109 ;  /* 0x0000006d00627308 */ /* 0x0007220000000800 */
[----:B-1----:R-:W-:Y:S01]  /*5f60*/  @!P3 FMUL R23, R23, R23 ;  /* 0x000000171717b220 */ /* 0x002fe20000400000 */
[----:B------:R-:W-:-:S05]  /*5f70*/  FSETP.GEU.AND P3, PT, R10, -126, PT ;  /* 0xc2fc00000a00780b */ /* 0x000fca0003f6e000 */
[----:B------:R-:W-:Y:S01]  /*5f80*/  @!P6 FMUL R116, R116, 0.5 ;  /* 0x3f0000007474e820 */ /* 0x000fe20000400000 */
[----:B------:R-:W1:Y:S01]  /*5f90*/  MUFU.EX2 R100, R113 ;  /* 0x0000007100647308 */ /* 0x000e620000000800 */
[----:B--2---:R-:W-:Y:S01]  /*5fa0*/  @!P5 FMUL R103, R103, R103 ;  /* 0x000000676767d220 */ /* 0x004fe20000400000 */
[----:B------:R-:W-:Y:S01]  /*5fb0*/  FSETP.GEU.AND P5, PT, R13, -126, PT ;  /* 0xc2fc00000d00780b */ /* 0x000fe20003fae000 */
[----:B---3--:R-:W-:Y:S02]  /*5fc0*/  FADD R109, R20, R91 ;  /* 0x0000005b146d7221 */ /* 0x008fe40000000000 */
[----:B------:R-:W-:Y:S02]  /*5fd0*/  FADD R89, R96, R103 ;  /* 0x0000006760597221 */ /* 0x000fe40000000000 */
[----:B------:R-:W-:Y:S01]  /*5fe0*/  @!P3 FMUL R10, R10, 0.5 ;  /* 0x3f0000000a0ab820 */ /* 0x000fe20000400000 */
[----:B------:R-:W2:Y:S01]  /*5ff0*/  MUFU.EX2 R9, R116 ;  /* 0x0000007400097308 */ /* 0x000ea20000000800 */
[----:B----4-:R-:W-:Y:S01]  /*6000*/  @!P2 FMUL R98, R98, R98 ;  /* 0x000000626262a220 */ /* 0x010fe20000400000 */
[----:B------:R-:W-:Y:S01]  /*6010*/  FSETP.GEU.AND P2, PT, R14, -126, PT ;  /* 0xc2fc00000e00780b */ /* 0x000fe20003f4e000 */
[----:B------:R-:W-:Y:S01]  /*6020*/  FADD R8, R8, R89 ;  /* 0x0000005908087221 */ /* 0x000fe20000000000 */
[----:B------:R-:W-:Y:S01]  /*6030*/  FADD R92, R92, R109 ;  /* 0x0000006d5c5c7221 */ /* 0x000fe20000000000 */
[----:B------:R-:W-:Y:S01]  /*6040*/  FADD R20, R11, R98 ;  /* 0x000000620b147221 */ /* 0x000fe20000000000 */
[----:B------:R-:W-:Y:S01]  /*6050*/  F2FP.BF16.F32.PACK_AB R89, R121, R120 ;  /* 0x000000787959723e */ /* 0x000fe200000010ff */
[----:B------:R-:W-:Y:S01]  /*6060*/  @!P5 FMUL R13, R13, 0.5 ;  /* 0x3f0000000d0dd820 */ /* 0x000fe20000400000 */
[----:B------:R3:W4:Y:S01]  /*6070*/  MUFU.EX2 R102, R10 ;  /* 0x0000000a00667308 */ /* 0x0007220000000800 */
[----:B-1----:R-:W-:Y:S01]  /*6080*/  @!P4 FMUL R100, R100, R100 ;  /* 0x000000646464c220 */ /* 0x002fe20000400000 */
[----:B------:R-:W-:-:S03]  /*6090*/  F2FP.BF16.F32.PACK_AB R98, R98, R23 ;  /* 0x000000176262723e */ /* 0x000fc600000010ff */
[----:B------:R-:W-:Y:S01]  /*60a0*/  FADD R91, R97, R100 ;  /* 0x00000064615b7221 */ /* 0x000fe20000000000 */
[----:B------:R-:W-:Y:S01]  /*60b0*/  F2FP.BF16.F32.PACK_AB R100, R100, R103 ;  /* 0x000000676464723e */ /* 0x000fe200000010ff */
[----:B------:R-:W-:Y:S01]  /*60c0*/  @!P2 FMUL R14, R14, 0.5 ;  /* 0x3f0000000e0ea820 */ /* 0x000fe20000400000 */
[----:B------:R-:W1:Y:S01]  /*60d0*/  MUFU.EX2 R13, R13 ;  /* 0x0000000d000d7308 */ /* 0x000e620000000800 */
[----:B---3--:R-:W-:Y:S01]  /*60e0*/  FADD R10, R99, R114 ;  /* 0x00000072630a7221 */ /* 0x008fe20000000000 */
[----:B--2---:R-:W-:-:S03]  /*60f0*/  @!P6 FMUL R9, R9, R9 ;  /* 0x000000090909e220 */ /* 0x004fc60000400000 */
[----:B------:R-:W-:Y:S01]  /*6100*/  FADD R113, R10, R93 ;  /* 0x0000005d0a717221 */ /* 0x000fe20000000000 */
[----:B------:R-:W-:Y:S01]  /*6110*/  FADD R10, R15, R12 ;  /* 0x0000000c0f0a7221 */ /* 0x000fe20000000000 */
[----:B------:R-:W-:Y:S01]  /*6120*/  FADD R93, R94, R9 ;  /* 0x000000095e5d7221 */ /* 0x000fe20000000000 */
[----:B------:R2:W3:Y:S01]  /*6130*/  MUFU.EX2 R105, R14 ;  /* 0x0000000e00697308 */ /* 0x0004e20000000800 */
[----:B----4-:R-:W-:Y:S01]  /*6140*/  @!P3 FMUL R102, R102, R102 ;  /* 0x000000666666b220 */ /* 0x010fe20000400000 */
[----:B------:R-:W-:Y:S01]  /*6150*/  FADD R10, R10, R91 ;  /* 0x0000005b0a0a7221 */ /* 0x000fe20000000000 */
[----:B------:R-:W-:Y:S01]  /*6160*/  FADD R113, R104, R113 ;  /* 0x0000007168717221 */ /* 0x000fe20000000000 */
[----:B------:R-:W-:Y:S01]  /*6170*/  F2FP.BF16.F32.PACK_AB R91, R99, R122 ;  /* 0x0000007a635b723e */ /* 0x000fe200000010ff */
[C---:B------:R-:W-:Y:S01]  /*6180*/  FADD R95, R101.reuse, R102 ;  /* 0x00000066655f7221 */ /* 0x040fe20000000000 */
[----:B------:R-:W-:Y:S01]  /*6190*/  F2FP.BF16.F32.PACK_AB R94, R101, R94 ;  /* 0x0000005e655e723e */ /* 0x000fe200000010ff */
[----:B------:R-:W-:Y:S01]  /*61a0*/  FADD R92, R92, R113 ;  /* 0x000000715c5c7221 */ /* 0x000fe20000000000 */
[----:B------:R-:W-:Y:S01]  /*61b0*/  F2FP.BF16.F32.PACK_AB R99, R114, R111 ;  /* 0x0000006f7263723e */ /* 0x000fe200000010ff */
[----:B--2---:R-:W-:Y:S01]  /*61c0*/  FADD R14, R90, R23 ;  /* 0x000000175a0e7221 */ /* 0x004fe20000000000 */
[----:B------:R-:W-:Y:S01]  /*61d0*/  FADD R95, R20, R95 ;  /* 0x0000005f145f7221 */ /* 0x000fe20000000000 */
[----:B-1----:R-:W-:Y:S01]  /*61e0*/  @!P5 FMUL R13, R13, R13 ;  /* 0x0000000d0d0dd220 */ /* 0x002fe20000400000 */
[----:B------:R-:W-:Y:S01]  /*61f0*/  F2FP.BF16.F32.PACK_AB R90, R11, R90 ;  /* 0x0000005a0b5a723e */ /* 0x000fe200000010ff */
[----:B------:R-:W-:Y:S01]  /*6200*/  FADD R93, R14, R93 ;  /* 0x0000005d0e5d7221 */ /* 0x000fe20000000000 */
[----:B------:R-:W-:Y:S01]  /*6210*/  FADD R95, R10, R95 ;  /* 0x0000005f0a5f7221 */ /* 0x000fe20000000000 */
[-C--:B------:R-:W-:Y:S01]  /*6220*/  FMUL R24, R24, R13.reuse ;  /* 0x0000000d18187220 */ /* 0x080fe20000400000 */
[----:B------:R-:W-:Y:S01]  /*6230*/  FMUL R25, R25, R13 ;  /* 0x0000000d19197220 */ /* 0x000fe20000400000 */
[----:B------:R-:W-:Y:S01]  /*6240*/  FADD R8, R8, R93 ;  /* 0x0000005d08087221 */ /* 0x000fe20000000000 */
[----:B---3--:R-:W-:Y:S01]  /*6250*/  @!P2 FMUL R105, R105, R105 ;  /* 0x000000696969a220 */ /* 0x008fe20000400000 */
[----:B------:R-:W-:Y:S01]  /*6260*/  F2FP.BF16.F32.PACK_AB R93, R106, R123 ;  /* 0x0000007b6a5d723e */ /* 0x000fe200000010ff */
[----:B------:R-:W-:Y:S01]  /*6270*/  FMUL R28, R28, R13 ;  /* 0x0000000d1c1c7220 */ /* 0x000fe20000400000 */
[----:B------:R-:W-:Y:S01]  /*6280*/  FADD R8, R8, R95 ;  /* 0x0000005f08087221 */ /* 0x000fe20000000000 */
[----:B------:R-:W-:Y:S01]  /*6290*/  FFMA R6, R105, R6, R92 ;  /* 0x0000000669067223 */ /* 0x000fe2000000005c */
[----:B------:R-:W-:Y:S01]  /*62a0*/  F2FP.BF16.F32.PACK_AB R92, R97, R96 ;  /* 0x00000060615c723e */ /* 0x000fe200000010ff */
        /* <DEDUP_REMOVED lines=68> */
[----:B------:R-:W-:Y:S01]  /*66f0*/  F2FP.BF16.F32.PACK_AB R102, R102, R9 ;  /* 0x000000096666723e */ /* 0x000fe200000010ff */
[----:B-12---:R-:W-:Y:S06]  /*6700*/  @!P0 BRA `(.L_x_41) ;  /* 0x0000000000048947 */ /* 0x006fec0003800000 */
[----:B------:R-:W-:Y:S01]  /*6710*/  BPT.TRAP 0x1 ;  /* 0x000000040000795c */ /* 0x000fe20000300000 */
.L_x_41:
[----:B------:R-:W-:Y:S05]  /*6720*/  @P2 BRA `(.L_x_42) ;  /* 0x0000000000082947 */ /* 0x000fea0003800000 */
[----:B------:R-:W1:Y:S02]  /*6730*/  SYNCS.PHASECHK.TRANS64.TRYWAIT P2, [UR6+0x20400], R8 ;  /* 0x02040008ff0075a7 */ /* 0x000e640008040146 */
[----:B-1----:R-:W-:Y:S05]  /*6740*/  @!P2 BRA `(.L_x_43) ;  /* 0x0000003c0088a947 */ /* 0x002fea0003800000 */
.L_x_42:
        /* <DEDUP_REMOVED lines=24> */
.L_x_44:
[----:B------:R-:W-:-:S04]  /*68d0*/  ULEA UR6, UR43, UR36, 0x3 ;  /* 0x000000242b067291 */ /* 0x000fc8000f8e183f */
[----:B------:R-:W-:-:S04]  /*68e0*/  UIADD3 UR6, UR6, 0x20428, URZ ;  /* 0x0002042806067890 */ /* 0x000fc8000fffe03f */
[----:B------:R-:W-:-:S09]  /*68f0*/  UPRMT UR6, URZ, 0x654, UR6 ;  /* 0x000006543f067896 */ /* 0x000fd20008000006 */
[----:B------:R-:W-:Y:S01]  /*6900*/  SYNCS.ARRIVE.TRANS64.RED.A1T0 RZ, [UR6], RZ ;  /* 0x000000ffffff79a7 */ /* 0x000fe20008100406 */
[----:B------:R-:W-:Y:S05]  /*6910*/  @P1 BRA `(.L_x_45) ;  /* 0x0000000000041947 */ /* 0x000fea0003800000 */
[----:B------:R-:W-:Y:S01]  /*6920*/  BPT.TRAP 0x1 ;  /* 0x000000040000795c */ /* 0x000fe20000300000 */
.L_x_45:
[----:B------:R-:W-:-:S04]  /*6930*/  UIADD3 UR43, UR43, 0x1, URZ ;  /* 0x000000012b2b7890 */ /* 0x000fc8000fffe03f */
[----:B------:R-:W-:-:S04]  /*6940*/  UISETP.NE.AND UP0, UPT, UR43, 0x5, UPT ;  /* 0x000000052b00788c */ /* 0x000fc8000bf05270 */
[----:B------:R-:W-:Y:S01]  /*6950*/  USEL UR43, UR43, URZ, UP0 ;  /* 0x0000003f2b2b7287 */ /* 0x000fe20008000000 */
[----:B------:R-:W-:Y:S11]  /*6960*/  @!P0 BRA `(.L_x_46) ;  /* 0x0000000000048947 */ /* 0x000ff60003800000 */
[----:B------:R-:W-:Y:S01]  /*6970*/  BPT.TRAP 0x1 ;  /* 0x000000040000795c */ /* 0x000fe20000300000 */
.L_x_46:
[----:B------:R-:W-:-:S04]  /*6980*/  ULEA UR6, UR43, UR36, 0x3 ;  /* 0x000000242b067291 */ /* 0x000fc8000f8e183f */
[----:B------:R-:W-:-:S04]  /*6990*/  UIADD3 UR6, UR6, 0x20428, URZ ;  /* 0x0002042806067890 */ /* 0x000fc8000fffe03f */
[----:B------:R-:W-:-:S09]  /*69a0*/  UPRMT UR6, URZ, 0x654, UR6 ;  /* 0x000006543f067896 */ /* 0x000fd20008000006 */
[----:B------:R-:W-:Y:S01]  /*69b0*/  SYNCS.ARRIVE.TRANS64.RED.A1T0 RZ, [UR6], RZ ;  /* 0x000000ffffff79a7 */ /* 0x000fe20008100406 */
[----:B------:R-:W-:Y:S05]  /*69c0*/  @P1 BRA `(.L_x_47) ;  /* 0x0000000000041947 */ /* 0x000fea0003800000 */
[----:B------:R-:W-:Y:S01]  /*69d0*/  BPT.TRAP 0x1 ;  /* 0x000000040000795c */ /* 0x000fe20000300000 */
.L_x_47:
[----:B------:R-:W-:Y:S01]  /*69e0*/  UIADD3 UR10, UR10, 0x1, URZ ;  /* 0x000000010a0a7890 */ /* 0x000fe2000fffe03f */
[C---:B------:R-:W-:Y:S01]  /*69f0*/  ISETP.GT.AND P2, PT, R7.reuse, 0x1, PT ;  /* 0x000000010700780c */ /* 0x040fe20003f44270 */
[----:B------:R-:W-:Y:S01]  /*6a00*/  UIADD3 UR43, UR43, 0x1, URZ ;  /* 0x000000012b2b7890 */ /* 0x000fe2000fffe03f */
[----:B------:R-:W-:Y:S01]  /*6a10*/  IADD3 R7, R7, -0x1, RZ ;  /* 0xffffffff07077810 */ /* 0x000fe20007ffe0ff */
        /* <DEDUP_REMOVED lines=10> */
.L_x_37:
[----:B------:R-:W-:-:S04]  /*6ac0*/  ULOP3.LUT UR4, UR51, 0x1, URZ, 0xfc, !UPT ;  /* 0x0000000133047892 */ /* 0x000fc8000f8efc3f */
[----:B------:R-:W-:-:S06]  /*6ad0*/  UISETP.NE.AND UP0, UPT, UR4, 0x3, UPT ;  /* 0x000000030400788c */ /* 0x000fcc000bf05270 */
[----:B------:R-:W-:-:S13]  /*6ae0*/  PLOP3.LUT P2, PT, PT, PT, UP0, 0x80, 0x0 ;  /* 0x000000000000781c */ /* 0x000fda0003f4f008 */
[----:B------:R-:W-:Y:S05]  /*6af0*/  @!P2 BRA `(.L_x_49) ;  /* 0x000000000004a947 */ /* 0x000fea0003800000 */
[----:B------:R-:W-:Y:S01]  /*6b00*/  BPT.TRAP 0x1 ;  /* 0x000000040000795c */ /* 0x000fe20000300000 */
.L_x_49:
[----:B------:R-:W-:Y:S02]  /*6b10*/  UISETP.GT.U32.AND UP0, UPT, UR51, 0x1, UPT ;  /* 0x000000013300788c */ /* 0x000fe4000bf04070 */
[----:B------:R-:W-:-:S04]  /*6b20*/  ULEA UR4, UR48, UR36, 0x3 ;  /* 0x0000002430047291 */ /* 0x000fc8000f8e183f */
[----:B------:R-:W-:Y:S01]  /*6b30*/  UIADD3 UR4, UR4, 0x20460, URZ ;  /* 0x0002046004047890 */ /* 0x000fe2000fffe03f */
[----:B------:R-:W-:-:S03]  /*6b40*/  PLOP3.LUT P2, PT, PT, PT, UP0, 0x80, 0x0 ;  /* 0x000000000000781c */ /* 0x000fc60003f4f008 */
[----:B------:R-:W-:-:S09]  /*6b50*/  UPRMT UR4, URZ, 0x654, UR4 ;  /* 0x000006543f047896 */ /* 0x000fd20008000004 */
[----:B------:R-:W-:Y:S01]  /*6b60*/  SYNCS.ARRIVE.TRANS64.RED.A1T0 RZ, [UR4], RZ ;  /* 0x000000ffffff79a7 */ /* 0x000fe20008100404 */
[----:B------:R-:W-:Y:S05]  /*6b70*/  @P2 BRA `(.L_x_50) ;  /* 0x0000000000042947 */ /* 0x000fea0003800000 */
[----:B------:R-:W-:Y:S01]  /*6b80*/  BPT.TRAP 0x1 ;  /* 0x000000040000795c */ /* 0x000fe20000300000 */
.L_x_50:
[----:B------:R-:W-:Y:S05]  /*6b90*/  @!P0 BRA `(.L_x_51) ;  /* 0x0000000000048947 */ /* 0x000fea0003800000 */
[----:B------:R-:W-:Y:S01]  /*6ba0*/  BPT.TRAP 0x1 ;  /* 0x000000040000795c */ /* 0x000fe20000300000 */
.L_x_51:
[----:B------:R-:W-:-:S04]  /*6bb0*/  ULEA UR43, UR43, UR36, 0x3 ;  /* 0x000000242b2b7291 */ /* 0x000fc8000f8e183f */
[----:B------:R-:W-:-:S04]  /*6bc0*/  UIADD3 UR43, UR43, 0x20428, URZ ;  /* 0x000204282b2b7890 */ /* 0x000fc8000fffe03f */
[----:B------:R-:W-:-:S09]  /*6bd0*/  UPRMT UR43, URZ, 0x654, UR43 ;  /* 0x000006543f2b7896 */ /* 0x000fd2000800002b */
[----:B------:R-:W-:Y:S01]  /*6be0*/  SYNCS.ARRIVE.TRANS64.RED.A1T0 RZ, [UR43], RZ ;  /* 0x000000ffffff79a7 */ /* 0x000fe2000810042b */
[----:B------:R-:W-:Y:S05]  /*6bf0*/  @P1 BRA `(.L_x_52) ;  /* 0x0000000000041947 */ /* 0x000fea0003800000 */
[----:B------:R-:W-:Y:S01]  /*6c00*/  BPT.TRAP 0x1 ;  /* 0x000000040000795c */ /* 0x000fe20000300000 */
.L_x_52:
[----:B------:R-:W1:Y:S01]  /*6c10*/  SHFL.BFLY PT, R3, R0, 0x1, 0x1f ;  /* 0x0c201f0000037f89 */ /* 0x000e6200000e0000 */
[----:B------:R-:W-:Y:S01]  /*6c20*/  BSSY B0, `(.L_x_53) ;  /* 0x0000023000007945 */ /* 0x000fe20003800000 */
[----:B------:R-:W-:Y:S01]  /*6c30*/  MOV R9, 0x7f800000 ;  /* 0x7f80000000097802 */ /* 0x000fe20000000f00 */
[----:B------:R-:W-:Y:S01]  /*6c40*/  IMAD.MOV.U32 R10, RZ, RZ, 0x3f800000 ;  /* 0x3f800000ff0a7424 */ /* 0x000fe200078e00ff */
[----:B------:R-:W2:Y:S01]  /*6c50*/  SHFL.BFLY PT, R7, R6, 0x1, 0x1f ;  /* 0x0c201f0006077f89 */ /* 0x000ea200000e0000 */
[----:B------:R-:W-:Y:S01]  /*6c60*/  MOV R11, 0x7f800000 ;  /* 0x7f800000000b7802 */ /* 0x000fe20000000f00 */
[----:B-1----:R-:W-:Y:S01]  /*6c70*/  FADD R3, R3, R0 ;  /* 0x0000000003037221 */ /* 0x002fe20000000000 */
[----:B--2---:R-:W-:-:S04]  /*6c80*/  FADD R15, R7, R6 ;  /* 0x00000006070f7221 */ /* 0x004fc80000000000 */
[----:B------:R-:W1:Y:S01]  /*6c90*/  SHFL.BFLY PT, R8, R3, 0x2, 0x1f ;  /* 0x0c401f0003087f89 */ /* 0x000e6200000e0000 */
[----:B------:R-:W-:-:S03]  /*6ca0*/  MOV R7, 0x3f800000 ;  /* 0x3f80000000077802 */ /* 0x000fc60000000f00 */
[----:B------:R-:W2:Y:S01]  /*6cb0*/  SHFL.BFLY PT, R20, R15, 0x2, 0x1f ;  /* 0x0c401f000f147f89 */ /* 0x000ea200000e0000 */
[C---:B-1----:R-:W-:Y:S01]  /*6cc0*/  FSETP.NE.AND P0, PT, R3.reuse, -R8, PT ;  /* 0x800000080300720b */ /* 0x042fe20003f05000 */
[----:B------:R-:W-:Y:S01]  /*6cd0*/  FADD R3, R3, R8 ;  /* 0x0000000803037221 */ /* 0x000fe20000000000 */
[----:B--2---:R-:W-:-:S11]  /*6ce0*/  FADD R8, R15, R20 ;  /* 0x000000140f087221 */ /* 0x004fd60000000000 */
[----:B------:R-:W-:Y:S05]  /*6cf0*/  @!P0 BRA `(.L_x_54) ;  /* 0x0000000000548947 */ /* 0x000fea0003800000 */
[----:B------:R-:W-:Y:S01]  /*6d00*/  VIADD R0, R3, 0x1800000 ;  /* 0x0180000003007836 */ /* 0x000fe20000000000 */
[----:B------:R-:W-:Y:S04]  /*6d10*/  BSSY B1, `(.L_x_55) ;  /* 0x000000c000017945 */ /* 0x000fe80003800000 */
[----:B------:R-:W-:-:S04]  /*6d20*/  LOP3.LUT R0, R0, 0x7f800000, RZ, 0xc0, !PT ;  /* 0x7f80000000007812 */ /* 0x000fc800078ec0ff */
[----:B------:R-:W-:-:S13]  /*6d30*/  ISETP.GT.U32.AND P0, PT, R0, 0x1ffffff, PT ;  /* 0x01ffffff0000780c */ /* 0x000fda0003f04070 */
[----:B------:R-:W-:Y:S05]  /*6d40*/  @P0 BRA `(.L_x_56) ;  /* 0x0000000000100947 */ /* 0x000fea0003800000 */
[----:B------:R-:W-:-:S07]  /*6d50*/  MOV R14, 0x6d70 ;  /* 0x00006d70000e7802 */ /* 0x000fce0000000f00 */
[----:B------:R-:W-:Y:S05]  /*6d60*/  CALL.REL.NOINC `($__internal_0_$__cuda_sm20_rcp_rn_f32_slowpath) ;  /* 0x0000003c00107944 */ /* 0x000fea0003c00000 */
[----:B------:R-:W-:Y:S01]  /*6d70*/  MOV R7, R0 ;  /* 0x0000000000077202 */ /* 0x000fe20000000f00 */
[----:B------:R-:W-:Y:S06]  /*6d80*/  BRA `(.L_x_57) ;  /* 0x0000000000107947 */ /* 0x000fec0003800000 */
.L_x_56:
[----:B------:R-:W1:Y:S02]  /*6d90*/  MUFU.RCP R0, R3 ;  /* 0x0000000300007308 */ /* 0x000e640000001000 */
[----:B-1----:R-:W-:-:S04]  /*6da0*/  FFMA R6, R3, R0, -1 ;  /* 0xbf80000003067423 */ /* 0x002fc80000000000 */
[----:B------:R-:W-:-:S04]  /*6db0*/  FADD.FTZ R7, -R6, -RZ ;  /* 0x800000ff06077221 */ /* 0x000fc80000010100 */
[----:B------:R-:W-:-:S07]  /*6dc0*/  FFMA R7, R0, R7, R0 ;  /* 0x0000000700077223 */ /* 0x000fce0000000000 */
.L_x_57:
[----:B------:R-:W-:Y:S05]  /*6dd0*/  BSYNC B1 ;  /* 0x0000000000017941 */ /* 0x000fea0003800000 */
.L_x_55:
[----:B------:R-:W-:Y:S01]  /*6de0*/  FSETP.GEU.AND P0, PT, |R3|, 1.175494350822287508e-38, PT ;  /* 0x008000000300780b */ /* 0x000fe20003f0e200 */
[----:B------:R-:W-:-:S12]  /*6df0*/  ULDC UR4, c[0x0][0x600] ;  /* 0x0001800000047ab9 */ /* 0x000fd80000000800 */
[----:B------:R-:W-:-:S04]  /*6e00*/  @!P0 FMUL R3, R3, 16777216 ;  /* 0x4b80000003038820 */ /* 0x000fc80000400000 */
[----:B------:R-:W1:Y:S02]  /*6e10*/  MUFU.LG2 R0, R3 ;  /* 0x0000000300007308 */ /* 0x000e640000000c00 */
[----:B-1----:R-:W-:-:S04]  /*6e20*/  @!P0 FADD R0, R0, -24 ;  /* 0xc1c0000000008421 */ /* 0x002fc80000000000 */
[----:B------:R-:W-:-:S04]  /*6e30*/  FMUL R11, R0, 0.69314718246459960938 ;  /* 0x3f317218000b7820 */ /* 0x000fc80000400000 */
[----:B------:R-:W-:-:S07]  /*6e40*/  FFMA R11, R4, UR4, R11 ;  /* 0x00000004040b7c23 */ /* 0x000fce000800000b */
.L_x_54:
[----:B------:R-:W-:Y:S05]  /*6e50*/  BSYNC B0 ;  /* 0x0000000000007941 */ /* 0x000fea0003800000 */
.L_x_53:
[----:B------:R-:W-:Y:S01]  /*6e60*/  FSETP.NE.AND P0, PT, R15, -R20, PT ;  /* 0x800000140f00720b */ /* 0x000fe20003f05000 */
[----:B------:R-:W-:Y:S01]  /*6e70*/  ULDC UR4, c[0x0][0x608] ;  /* 0x0001820000047ab9 */ /* 0x000fe20000000800 */
[----:B------:R-:W-:Y:S01]  /*6e80*/  BSSY B0, `(.L_x_58) ;  /* 0x0000039000007945 */ /* 0x000fe20003800000 */
[----:B------:R-:W-:-:S04]  /*6e90*/  FMUL R7, R7, UR4 ;  /* 0x0000000407077c20 */ /* 0x000fc80008400000 */
        /* <DEDUP_REMOVED lines=32> */
[----:B------:R-:W-:Y:S06]  /*70a0*/  @!P0 BRA `(.L_x_59) ;  /* 0x0000000000588947 */ /* 0x000fec0003800000 */
[----:B------:R-:W-:Y:S01]  /*70b0*/  IADD3 R0, R8, 0x1800000, RZ ;  /* 0x0180000008007810 */ /* 0x000fe20007ffe0ff */
[----:B------:R-:W-:Y:S03]  /*70c0*/  BSSY B1, `(.L_x_60) ;  /* 0x000000d000017945 */ /* 0x000fe60003800000 */
[----:B------:R-:W-:-:S04]  /*70d0*/  LOP3.LUT R0, R0, 0x7f800000, RZ, 0xc0, !PT ;  /* 0x7f80000000007812 */ /* 0x000fc800078ec0ff */
[----:B------:R-:W-:-:S13]  /*70e0*/  ISETP.GT.U32.AND P0, PT, R0, 0x1ffffff, PT ;  /* 0x01ffffff0000780c */ /* 0x000fda0003f04070 */
[----:B------:R-:W-:Y:S05]  /*70f0*/  @P0 BRA `(.L_x_61) ;  /* 0x0000000000140947 */ /* 0x000fea0003800000 */
[----:B------:R-:W-:Y:S01]  /*7100*/  IMAD.MOV.U32 R3, RZ, RZ, R8 ;  /* 0x000000ffff037224 */ /* 0x000fe200078e0008 */
[----:B------:R-:W-:-:S07]  /*7110*/  MOV R14, 0x7130 ;  /* 0x00007130000e7802 */ /* 0x000fce0000000f00 */
[----:B------:R-:W-:Y:S05]  /*7120*/  CALL.REL.NOINC `($__internal_0_$__cuda_sm20_rcp_rn_f32_slowpath) ;  /* 0x0000003800207944 */ /* 0x000fea0003c00000 */
[----:B------:R-:W-:Y:S01]  /*7130*/  MOV R10, R0 ;  /* 0x00000000000a7202 */ /* 0x000fe20000000f00 */
[----:B------:R-:W-:Y:S06]  /*7140*/  BRA `(.L_x_62) ;  /* 0x0000000000107947 */ /* 0x000fec0003800000 */
.L_x_61:
[----:B------:R-:W1:Y:S02]  /*7150*/  MUFU.RCP R3, R8 ;  /* 0x0000000800037308 */ /* 0x000e640000001000 */
[----:B-1----:R-:W-:-:S04]  /*7160*/  FFMA R0, R8, R3, -1 ;  /* 0xbf80000008007423 */ /* 0x002fc80000000003 */
[----:B------:R-:W-:-:S04]  /*7170*/  FADD.FTZ R0, -R0, -RZ ;  /* 0x800000ff00007221 */ /* 0x000fc80000010100 */
[----:B------:R-:W-:-:S07]  /*7180*/  FFMA R10, R3, R0, R3 ;  /* 0x00000000030a7223 */ /* 0x000fce0000000003 */
.L_x_62:
[----:B------:R-:W-:Y:S05]  /*7190*/  BSYNC B1 ;  /* 0x0000000000017941 */ /* 0x000fea0003800000 */
.L_x_60:
[----:B------:R-:W-:Y:S01]  /*71a0*/  FSETP.GEU.AND P0, PT, |R8|, 1.175494350822287508e-38, PT ;  /* 0x008000000800780b */ /* 0x000fe20003f0e200 */
[----:B------:R-:W-:-:S12]  /*71b0*/  ULDC UR4, c[0x0][0x600] ;  /* 0x0001800000047ab9 */ /* 0x000fd80000000800 */
[----:B------:R-:W-:-:S04]  /*71c0*/  @!P0 FMUL R8, R8, 16777216 ;  /* 0x4b80000008088820 */ /* 0x000fc80000400000 */
[----:B------:R-:W1:Y:S02]  /*71d0*/  MUFU.LG2 R0, R8 ;  /* 0x0000000800007308 */ /* 0x000e640000000c00 */
[----:B-1----:R-:W-:-:S04]  /*71e0*/  @!P0 FADD R0, R0, -24 ;  /* 0xc1c0000000008421 */ /* 0x002fc80000000000 */
[----:B------:R-:W-:-:S04]  /*71f0*/  FMUL R0, R0, 0.69314718246459960938 ;  /* 0x3f31721800007820 */ /* 0x000fc80000400000 */
[----:B------:R-:W-:-:S07]  /*7200*/  FFMA R9, R5, UR4, R0 ;  /* 0x0000000405097c23 */ /* 0x000fce0008000000 */
.L_x_59:
[----:B------:R-:W-:Y:S05]  /*7210*/  BSYNC B0 ;  /* 0x0000000000007941 */ /* 0x000fea0003800000 */
.L_x_58:
[----:B------:R-:W-:Y:S01]  /*7220*/  SHF.L.U32 R0, R22, 0x1f, RZ ;  /* 0x0000001f16007819 */ /* 0x000fe200000006ff */
[----:B------:R-:W-:Y:S01]  /*7230*/  UISETP.NE.AND UP0, UPT, UR53, 0x1, UPT ;  /* 0x000000013500788c */ /* 0x000fe2000bf05270 */
[----:B------:R-:W-:Y:S01]  /*7240*/  LOP3.LUT P0, RZ, R2, 0x3, RZ, 0xc0, !PT ;  /* 0x0000000302ff7812 */ /* 0x000fe2000780c0ff */
[----:B------:R-:W-:Y:S01]  /*7250*/  UISETP.NE.AND UP1, UPT, UR53, 0x2, UPT ;  /* 0x000000023500788c */ /* 0x000fe2000bf25270 */
[----:B------:R-:W1:Y:S01]  /*7260*/  SYNCS.PHASECHK.TRANS64.TRYWAIT P1, [UR40+0x8], R0 ;  /* 0x00000800ff0075a7 */ /* 0x000e620008020168 */
[----:B------:R-:W-:Y:S01]  /*7270*/  ULDC UR4, c[0x0][0x608] ;  /* 0x0001820000047ab9 */ /* 0x000fe20000000800 */
[----:B------:R-:W-:Y:S01]  /*7280*/  USHF.L.U32 UR42, UR42, 0x6, URZ ;  /* 0x000000062a2a7899 */ /* 0x000fe2000800063f */
[----:B------:R-:W-:-:S05]  /*7290*/  FMUL R10, R10, UR4 ;  /* 0x000000040a0a7c20 */ /* 0x000fca0008400000 */
[----:B------:R-:W-:Y:S02]  /*72a0*/  @!UP0 ULOP3.LUT UP2, URZ, UR48, 0x2, URZ, 0xc0, !UPT ;  /* 0x00000002303f8892 */ /* 0x000fe4000f84c03f */
[----:B------:R-:W-:Y:S02]  /*72b0*/  @!UP0 ULOP3.LUT UR48, UR48, 0x1, URZ, 0xc0, !UPT ;  /* 0x0000000130308892 */ /* 0x000fe4000f8ec03f */
[----:B------:R-:W-:Y:S02]  /*72c0*/  @!UP0 USEL UR5, URZ, 0x1, UP2 ;  /* 0x000000013f058887 */ /* 0x000fe40009000000 */
[----:B------:R-:W-:Y:S02]  /*72d0*/  @!UP1 UIADD3 UR6, UR48, 0x1, URZ ;  /* 0x0000000130069890 */ /* 0x000fe4000fffe03f */
[----:B------:R-:W-:Y:S02]  /*72e0*/  @!UP0 ULOP3.LUT UR47, UR47, UR5, URZ, 0x3c, !UPT ;  /* 0x000000052f2f8292 */ /* 0x000fe4000f8e3c3f */
[----:B------:R-:W-:-:S02]  /*72f0*/  @!UP1 UISETP.GT.U32.AND UP2, UPT, UR6, 0x1, UPT ;  /* 0x000000010600988c */ /* 0x000fc4000bf44070 */
[----:B------:R-:W-:Y:S02]  /*7300*/  @!UP1 ULOP3.LUT UR48, UR48, 0x1, URZ, 0xc, !UPT ;  /* 0x0000000130309892 */ /* 0x000fe4000f8e0c3f */
[----:B------:R-:W-:-:S04]  /*7310*/  @!UP1 USEL UR5, URZ, 0x1, !UP2 ;  /* 0x000000013f059887 */ /* 0x000fc8000d000000 */
[----:B------:R-:W-:Y:S01]  /*7320*/  @!UP1 ULOP3.LUT UR47, UR47, UR5, URZ, 0x3c, !UPT ;  /* 0x000000052f2f9292 */ /* 0x000fe2000f8e3c3f */
[----:B-1----:R-:W-:Y:S11]  /*7330*/  @!P1 BRA `(.L_x_63) ;  /* 0x0000003000a49947 */ /* 0x002ff60003800000 */
.L_x_131:
[----:B------:R-:W-:Y:S04]  /*7340*/  BSSY B0, `(.L_x_64) ;  /* 0x000001a000007945 */ /* 0x000fe80003800000 */
[----:B------:R-:W-:Y:S05]  /*7350*/  @P0 BRA `(.L_x_65) ;  /* 0x0000000000600947 */ /* 0x000fea0003800000 */
[----:B------:R-:W2:Y:S01]  /*7360*/  LDC R4, c[0x0][0xa10] ;  /* 0x00028400ff047b82 */ /* 0x000ea20000000800 */
[----:B-1----:R-:W-:Y:S01]  /*7370*/  LOP3.LUT R0, R2, 0x60, RZ, 0xc0, !PT ;  /* 0x0000006002007812 */ /* 0x002fe200078ec0ff */
[----:B------:R-:W-:Y:S01]  /*7380*/  ULDC UR4, c[0x0][0x288] ;  /* 0x0000a20000047ab9 */ /* 0x000fe20000000800 */
[----:B------:R-:W-:Y:S02]  /*7390*/  SHF.R.U32.HI R3, RZ, 0x2, R2 ;  /* 0x00000002ff037819 */ /* 0x000fe40000011602 */
[----:B------:R-:W-:Y:S02]  /*73a0*/  SHF.R.U32.HI R0, RZ, 0x5, R0 ;  /* 0x00000005ff007819 */ /* 0x000fe40000011600 */
[----:B------:R-:W-:Y:S01]  /*73b0*/  IADD3 R5, RZ, -UR45, RZ ;  /* 0x8000002dff057c10 */ /* 0x000fe2000fffe0ff */
[----:B------:R-:W1:Y:S01]  /*73c0*/  LDC.64 R6, c[0x0][0x688] ;  /* 0x0001a200ff067b82 */ /* 0x000e620000000a00 */
[----:B------:R-:W-:Y:S01]  /*73d0*/  LOP3.LUT R3, R3, 0x7, RZ, 0xc0, !PT ;  /* 0x0000000703037812 */ /* 0x000fe200078ec0ff */
[----:B------:R-:W-:-:S05]  /*73e0*/  IMAD.SHL.U32 R0, R0, 0x10, RZ ;  /* 0x0000001000007824 */ /* 0x000fca00078e00ff */
[----:B------:R-:W-:Y:S01]  /*73f0*/  LOP3.LUT R3, R0, 0xfffffff0, R3, 0xe2, !PT ;  /* 0xfffffff000037812 */ /* 0x000fe200078ee203 */
[----:B--2---:R-:W-:-:S04]  /*7400*/  IMAD R5, R4, R5, UR39 ;  /* 0x0000002704057e24 */ /* 0x004fc8000f8e0205 */
[----:B-1----:R-:W-:Y:S01]  /*7410*/  IMAD R0, R5, R6, UR42 ;  /* 0x0000002a05007e24 */ /* 0x002fe2000f8e0206 */
[----:B------:R-:W-:-:S03]  /*7420*/  IADD3 R5, R3, UR42, RZ ;  /* 0x0000002a03057c10 */ /* 0x000fc6000fffe0ff */
[----:B------:R-:W-:Y:S01]  /*7430*/  IMAD R0, R7, UR44, R0 ;  /* 0x0000002c07007c24 */ /* 0x000fe2000f8e0200 */
[C---:B------:R-:W-:Y:S02]  /*7440*/  IADD3 R4, R5.reuse, 0x8, RZ ;  /* 0x0000000805047810 */ /* 0x040fe40007ffe0ff */
[----:B------:R-:W-:Y:S02]  /*7450*/  ISETP.GE.U32.AND P0, PT, R5, UR4, PT ;  /* 0x0000000405007c0c */ /* 0x000fe4000bf06070 */
[----:B------:R-:W-:Y:S02]  /*7460*/  IADD3 R3, P2, R3, R0, RZ ;  /* 0x0000000003037210 */ /* 0x000fe40007f5e0ff */
[----:B------:R-:W-:Y:S01]  /*7470*/  ISETP.GE.U32.AND P1, PT, R4, UR4, PT ;  /* 0x0000000404007c0c */ /* 0x000fe2000bf26070 */
[----:B------:R-:W-:Y:S01]  /*7480*/  ULDC.64 UR4, c[0x0][0x680] ;  /* 0x0001a00000047ab9 */ /* 0x000fe20000000a00 */
[----:B------:R-:W-:Y:S02]  /*7490*/  LEA.HI.X.SX32 R0, R0, RZ, 0x1, P2 ;  /* 0x000000ff00007211 */ /* 0x000fe400010f0eff */
[----:B------:R-:W-:-:S04]  /*74a0*/  LEA R4, P2, R3, UR4, 0x2 ;  /* 0x0000000403047c11 */ /* 0x000fc8000f8410ff */
[----:B------:R-:W-:-:S05]  /*74b0*/  LEA.HI.X R5, R3, UR5, R0, 0x2, P2 ;  /* 0x0000000503057c11 */ /* 0x000fca00090f1400 */
[----:B------:R2:W-:Y:S04]  /*74c0*/  @!P0 STG.E desc[UR56][R4.64], R11 ;  /* 0x0000000b04008986 */ /* 0x0005e8000c101938 */
[----:B------:R2:W-:Y:S02]  /*74d0*/  @!P1 STG.E desc[UR56][R4.64+0x20], R9 ;  /* 0x0000200904009986 */ /* 0x0005e4000c101938 */
.L_x_65:
[----:B------:R-:W-:Y:S05]  /*74e0*/  BSYNC B0 ;  /* 0x0000000000007941 */ /* 0x000fea0003800000 */
.L_x_64:
[----:B------:R-:W-:Y:S01]  /*74f0*/  ULDC.64 UR4, c[0x0][0x730] ;  /* 0x0001cc0000047ab9 */ /* 0x000fe20000000a00 */
[-C--:B------:R-:W-:Y:S01]  /*7500*/  FMUL R88, R26, R10.reuse ;  /* 0x0000000a1a587220 */ /* 0x080fe20000400000 */
[----:B------:R-:W-:Y:S01]  /*7510*/  ISETP.NE.U32.AND P0, PT, RZ, UR4, PT ;  /* 0x00000004ff007c0c */ /* 0x000fe2000bf05070 */
[-C--:B------:R-:W-:Y:S01]  /*7520*/  FMUL R27, R27, R10.reuse ;  /* 0x0000000a1b1b7220 */ /* 0x080fe20000400000 */
[-C--:B------:R-:W-:Y:S01]  /*7530*/  FMUL R30, R30, R10.reuse ;  /* 0x0000000a1e1e7220 */ /* 0x080fe20000400000 */
[-C--:B------:R-:W-:Y:S01]  /*7540*/  FMUL R31, R31, R10.reuse ;  /* 0x0000000a1f1f7220 */ /* 0x080fe20000400000 */
[----:B------:R-:W-:Y:S01]  /*7550*/  ISETP.NE.AND.EX P0, PT, RZ, UR5, PT, P0 ;  /* 0x00000005ff007c0c */ /* 0x000fe2000bf05300 */
        /* <DEDUP_REMOVED lines=28> */
[----:B------:R-:W-:Y:S06]  /*7720*/  @P0 BRA `(.L_x_66) ;  /* 0x0000000000240947 */ /* 0x000fec0003800000 */
[----:B------:R-:W-:Y:S02]  /*7730*/  ULDC.64 UR4, c[0x0][0x728] ;  /* 0x0001ca0000047ab9 */ /* 0x000fe40000000a00 */
[----:B------:R-:W-:-:S04]  /*7740*/  ISETP.NE.U32.AND P0, PT, RZ, UR4, PT ;  /* 0x00000004ff007c0c */ /* 0x000fc8000bf05070 */
[----:B------:R-:W-:-:S13]  /*7750*/  ISETP.NE.AND.EX P0, PT, RZ, UR5, PT, P0 ;  /* 0x00000005ff007c0c */ /* 0x000fda000bf05300 */
[----:B------:R-:W-:Y:S05]  /*7760*/  @!P0 BRA `(.L_x_67) ;  /* 0x00000000000c8947 */ /* 0x000fea0003800000 */
[----:B--2---:R-:W2:Y:S02]  /*7770*/  LDC.64 R4, c[0x0][0x728] ;  /* 0x0001ca00ff047b82 */ /* 0x004ea40000000a00 */
[----:B--2---:R3:W5:Y:S01]  /*7780*/  LDG.E R18, desc[UR56][R4.64] ;  /* 0x0000003804127981 */ /* 0x004762000c1e1900 */
[----:B------:R-:W-:Y:S05]  /*7790*/  BRA `(.L_x_66) ;  /* 0x0000000000087947 */ /* 0x000fea0003800000 */
.L_x_67:
[----:B------:R-:W-:Y:S02]  /*77a0*/  ULDC UR4, c[0x0][0x720] ;  /* 0x0001c80000047ab9 */ /* 0x000fe40000000800 */
[----:B------:R-:W-:-:S07]  /*77b0*/  IMAD.U32 R18, RZ, RZ, UR4 ;  /* 0x00000004ff127e24 */ /* 0x000fce000f8e00ff */
.L_x_66:
[----:B-1----:R-:W-:-:S04]  /*77c0*/  MOV R0, RZ ;  /* 0x000000ff00007202 */ /* 0x002fc80000000f00 */
[----:B------:R-:W-:-:S13]  /*77d0*/  LOP3.LUT P0, RZ, R0, 0x1bf, RZ, 0xc0, !PT ;  /* 0x000001bf00ff7812 */ /* 0x000fda000780c0ff */
[----:B------:R-:W-:Y:S05]  /*77e0*/  @!P0 BRA `(.L_x_68) ;  /* 0x0000000000408947 */ /* 0x000fea0003800000 */
[----:B------:R-:W-:Y:S01]  /*77f0*/  MOV R0, 0x0 ;  /* 0x0000000000007802 */ /* 0x000fe20000000f00 */
[----:B------:R-:W-:Y:S01]  /*7800*/  ULDC.64 UR4, c[0x4][0x70] ;  /* 0x01001c0000047ab9 */ /* 0x000fe20000000a00 */
[----:B------:R-:W-:Y:S01]  /*7810*/  ULDC.64 UR6, c[0x4][0x8] ;  /* 0x0100020000067ab9 */ /* 0x000fe20000000a00 */
[----:B--23--:R-:W-:Y:S01]  /*7820*/  MOV R4, UR4 ;  /* 0x0000000400047c02 */ /* 0x00cfe20008000f00 */
[----:B------:R1:W2:Y:S01]  /*7830*/  LDC.64 R14, c[0x4][R0] ;  /* 0x01000000000e7b82 */ /* 0x0002a20000000a00 */
[----:B------:R-:W-:Y:S01]  /*7840*/  MOV R5, UR5 ;  /* 0x0000000500057c02 */ /* 0x000fe20008000f00 */
[----:B------:R-:W-:Y:S01]  /*7850*/  ULDC.64 UR4, c[0x4][0x78] ;  /* 0x01001e0000047ab9 */ /* 0x000fe20000000a00 */
[----:B------:R-:W-:Y:S01]  /*7860*/  MOV R10, UR6 ;  /* 0x00000006000a7c02 */ /* 0x000fe20008000f00 */
[----:B------:R-:W-:Y:S01]  /*7870*/  IMAD.U32 R6, RZ, RZ, UR4 ;  /* 0x00000004ff067e24 */ /* 0x000fe2000f8e00ff */
[----:B------:R-:W-:Y:S01]  /*7880*/  MOV R7, UR5 ;  /* 0x0000000500077c02 */ /* 0x000fe20008000f00 */
[----:B------:R-:W-:Y:S01]  /*7890*/  IMAD.U32 R11, RZ, RZ, UR7 ;  /* 0x00000007ff0b7e24 */ /* 0x000fe2000f8e00ff */
[----:B------:R-:W-:Y:S01]  /*78a0*/  MOV R8, 0x70 ;  /* 0x0000007000087802 */ /* 0x000fe20000000f00 */
[----:B------:R-:W-:Y:S01]  /*78b0*/  IMAD.MOV.U32 R13, RZ, RZ, RZ ;  /* 0x000000ffff0d7224 */ /* 0x000fe200078e00ff */
[----:B-1----:R-:W-:-:S07]  /*78c0*/  MOV R12, 0x1 ;  /* 0x00000001000c7802 */ /* 0x002fce0000000f00 */
[----:B------:R-:W-:-:S07]  /*78d0*/  LEPC R20, `(.L_x_68) ;  /* 0x000000001014794e */ /* 0x000fce0000000000 */
[----:B--2--5:R-:W-:Y:S05]  /*78e0*/  CALL.ABS.NOINC R14 ;  /* 0x000000000e007343 */ /* 0x024fea0003c00000 */
.L_x_68:
[----:B------:R-:W-:Y:S02]  /*78f0*/  MOV R23, UR36 ;  /* 0x0000002400177c02 */ /* 0x000fe40008000f00 */
[----:B------:R-:W-:-:S05]  /*7900*/  MOV R0, UR53 ;  /* 0x0000003500007c02 */ /* 0x000fca0008000f00 */
[----:B------:R-:W-:-:S04]  /*7910*/  IMAD R23, R0, 0x2200, R23 ;  /* 0x0000220000177824 */ /* 0x000fc800078e0217 */
[----:B------:R-:W-:-:S05]  /*7920*/  VIADD R26, R23, 0x19e00 ;  /* 0x00019e00171a7836 */ /* 0x000fca0000000000 */
        /* <DEDUP_REMOVED lines=9> */
[----:B------:R-:W-:Y:S01]  /*79c0*/  IMAD.U32 R6, RZ, RZ, UR6 ;  /* 0x00000006ff067e24 */ /* 0x000fe2000f8e00ff */
[----:B------:R-:W-:Y:S01]  /*79d0*/  MOV R7, UR7 ;  /* 0x0000000700077c02 */ /* 0x000fe20008000f00 */
[----:B------:R-:W-:Y:S01]  /*79e0*/  IMAD.U32 R11, RZ, RZ, UR5 ;  /* 0x00000005ff0b7e24 */ /* 0x000fe2000f8e00ff */
[----:B------:R-:W-:Y:S01]  /*79f0*/  MOV R10, UR4 ;  /* 0x00000004000a7c02 */ /* 0x000fe20008000f00 */
[----:B------:R-:W-:Y:S01]  /*7a00*/  IMAD.MOV.U32 R13, RZ, RZ, RZ ;  /* 0x000000ffff0d7224 */ /* 0x000fe200078e00ff */
[----:B------:R-:W-:-:S02]  /*7a10*/  MOV R8, 0x70 ;  /* 0x0000007000087802 */ /* 0x000fc40000000f00 */
[----:B-1----:R-:W-:-:S07]  /*7a20*/  MOV R12, 0x1 ;  /* 0x00000001000c7802 */ /* 0x002fce0000000f00 */
[----:B------:R-:W-:-:S07]  /*7a30*/  LEPC R20, `(.L_x_69) ;  /* 0x000000001014794e */ /* 0x000fce0000000000 */
[----:B--2--5:R-:W-:Y:S05]  /*7a40*/  CALL.ABS.NOINC R14 ;  /* 0x000000000e007343 */ /* 0x024fea0003c00000 */
.L_x_69:
[C---:B------:R-:W-:Y:S01]  /*7a50*/  SHF.L.U32 R0, R2.reuse, 0x4, RZ ;  /* 0x0000000402007819 */ /* 0x040fe200000006ff */
[----:B------:R-:W-:Y:S01]  /*7a60*/  ULDC.64 UR4, c[0x0][0x730] ;  /* 0x0001cc0000047ab9 */ /* 0x000fe20000000a00 */
[----:B------:R-:W-:Y:S02]  /*7a70*/  SHF.L.U32 R3, R2, 0x5, RZ ;  /* 0x0000000502037819 */ /* 0x000fe400000006ff */
[----:B------:R-:W-:Y:S02]  /*7a80*/  LOP3.LUT R0, R0, 0x600, RZ, 0xc0, !PT ;  /* 0x0000060000007812 */ /* 0x000fe400078ec0ff */
[----:B--23--:R-:W-:Y:S02]  /*7a90*/  LOP3.LUT R4, R3, 0xc0, RZ, 0xc0, !PT ;  /* 0x000000c003047812 */ /* 0x00cfe400078ec0ff */
[----:B------:R-:W-:Y:S02]  /*7aa0*/  LOP3.LUT R0, R0, 0x20, R3, 0xf8, !PT ;  /* 0x0000002000007812 */ /* 0x000fe400078ef803 */
[----:B------:R-:W-:-:S02]  /*7ab0*/  SHF.R.U32.HI R5, RZ, 0x1, R2 ;  /* 0x00000001ff057819 */ /* 0x000fc40000011602 */
[----:B------:R-:W-:Y:S02]  /*7ac0*/  LOP3.LUT R3, R0, 0x100, R3, 0xf8, !PT ;  /* 0x0000010000037812 */ /* 0x000fe400078ef803 */
[----:B------:R-:W-:Y:S02]  /*7ad0*/  LOP3.LUT R0, R2, 0x7f, RZ, 0xc0, !PT ;  /* 0x0000007f02007812 */ /* 0x000fe400078ec0ff */
[----:B------:R-:W-:Y:S01]  /*7ae0*/  ISETP.NE.U32.AND P0, PT, RZ, UR4, PT ;  /* 0x00000004ff007c0c */ /* 0x000fe2000bf05070 */
[----:B------:R-:W-:Y:S01]  /*7af0*/  ULDC UR4, c[0x0][0x720] ;  /* 0x0001c80000047ab9 */ /* 0x000fe20000000800 */
[----:B------:R-:W-:Y:S02]  /*7b00*/  IADD3 R0, R0, 0x1f, RZ ;  /* 0x0000001f00007810 */ /* 0x000fe40007ffe0ff */
[----:B------:R-:W-:Y:S01]  /*7b10*/  LOP3.LUT R4, R4, 0x8, R5, 0xf8, !PT ;  /* 0x0000000804047812 */ /* 0x000fe200078ef805 */
[----:B------:R-:W-:Y:S01]  /*7b20*/  IMAD.SHL.U32 R5, R2, 0x4, RZ ;  /* 0x0000000402057824 */ /* 0x000fe200078e00ff */
[----:B------:R-:W-:-:S02]  /*7b30*/  ISETP.NE.AND.EX P0, PT, RZ, UR5, PT, P0 ;  /* 0x00000005ff007c0c */ /* 0x000fc4000bf05300 */
[----:B------:R-:W-:Y:S02]  /*7b40*/  ISETP.GT.U32.AND P1, PT, R0, 0x3e, PT ;  /* 0x0000003e0000780c */ /* 0x000fe40003f24070 */
[----:B------:R-:W-:Y:S02]  /*7b50*/  LOP3.LUT R4, R4, 0x18, R5, 0x78, !PT ;  /* 0x0000001804047812 */ /* 0x000fe400078e7805 */
[----:B-----5:R-:W-:Y:S02]  /*7b60*/  FSEL R21, R18, UR4, !P0 ;  /* 0x0000000412157c08 */ /* 0x020fe4000c000000 */
[----:B------:R-:W-:Y:S02]  /*7b70*/  LOP3.LUT R3, R3, R4, RZ, 0xfc, !PT ;  /* 0x0000000403037212 */ /* 0x000fe400078efcff */
[----:B------:R-:W-:Y:S01]  /*7b80*/  LOP3.LUT P0, RZ, R2, 0x4, RZ, 0xc0, !PT ;  /* 0x0000000402ff7812 */ /* 0x000fe2000780c0ff */
        /* <DEDUP_REMOVED lines=64> */
[----:B------:R-:W-:Y:S01]  /*7f90*/  MOV R21, 0x20 ;  /* 0x0000002000157802 */ /* 0x000fe20000000f00 */
[----:B------:R-:W-:Y:S01]  /*7fa0*/  IMAD R26, R3, 0x2, R26 ;  /* 0x00000002031a7824 */ /* 0x000fe200078e021a */
[----:B------:R-:W-:-:S02]  /*7fb0*/  F2FP.BF16.F32.PACK_AB R7, R8, R7 ;  /* 0x000000070807723e */ /* 0x000fc400000010ff */
[----:B------:R-:W-:Y:S02]  /*7fc0*/  F2FP.BF16.F32.PACK_AB R9, R10, R9 ;  /* 0x000000090a09723e */ /* 0x000fe400000010ff */
[----:B------:R-:W-:Y:S02]  /*7fd0*/  F2FP.BF16.F32.PACK_AB R4, R25, R4 ;  /* 0x000000041904723e */ /* 0x000fe400000010ff */
[----:B------:R-:W-:Y:S02]  /*7fe0*/  F2FP.BF16.F32.PACK_AB R5, R0, R5 ;  /* 0x000000050005723e */ /* 0x000fe400000010ff */
[----:B------:R-:W-:Y:S02]  /*7ff0*/  F2FP.BF16.F32.PACK_AB R6, R29, R6 ;  /* 0x000000061d06723e */ /* 0x000fe400000010ff */
[----:B------:R-:W-:Y:S02]  /*8000*/  F2FP.BF16.F32.PACK_AB R8, R33, R32 ;  /* 0x000000202108723e */ /* 0x000fe400000010ff */
[----:B------:R-:W-:-:S02]  /*8010*/  F2FP.BF16.F32.PACK_AB R10, R37, R36 ;  /* 0x00000024250a723e */ /* 0x000fc400000010ff */
[----:B------:R-:W-:Y:S02]  /*8020*/  F2FP.BF16.F32.PACK_AB R11, R12, R11 ;  /* 0x0000000b0c0b723e */ /* 0x000fe400000010ff */
[----:B------:R-:W-:Y:S02]  /*8030*/  SEL R21, R21, 0xffffffe0, !P0 ;  /* 0xffffffe015157807 */ /* 0x000fe40004000000 */
[----:B------:R-:W-:Y:S01]  /*8040*/  LEA R3, R3, R23, 0x1 ;  /* 0x0000001703037211 */ /* 0x000fe200078e08ff */
[----:B------:R-:W-:Y:S06]  /*8050*/  @P1 BRA `(.L_x_70) ;  /* 0x0000000000041947 */ /* 0x000fec0003800000 */
[----:B------:R-:W-:-:S04]  /*8060*/  DEPBAR.LE SB0, 0x1 ;  /* 0x000080400000791a */ /* 0x000fc80000000000 */
.L_x_70:
[----:B------:R-:W-:Y:S05]  /*8070*/  WARPSYNC.ALL ;  /* 0x0000000000007948 */ /* 0x000fea0003800000 */
[----:B------:R-:W-:Y:S01]  /*8080*/  BAR.SYNC.DEFER_BLOCKING 0x1, 0x80 ;  /* 0x0042000000007b1d */ /* 0x000fe20000010000 */
[----:B------:R-:W-:Y:S02]  /*8090*/  IADD3 R0, R26, R21, RZ ;  /* 0x000000151a007210 */ /* 0x000fe40007ffe0ff */
[----:B------:R-:W-:Y:S02]  /*80a0*/  F2FP.BF16.F32.PACK_AB R13, R13, R14 ;  /* 0x0000000e0d0d723e */ /* 0x000fe400000010ff */
[----:B------:R-:W-:Y:S01]  /*80b0*/  F2FP.BF16.F32.PACK_AB R12, R41, R40 ;  /* 0x00000028290c723e */ /* 0x000fe200000010ff */
[----:B------:R-:W-:Y:S01]  /*80c0*/  BSSY B0, `(.L_x_71) ;  /* 0x000001d000007945 */ /* 0x000fe20003800000 */
[----:B------:R-:W-:-:S02]  /*80d0*/  F2FP.BF16.F32.PACK_AB R14, R45, R44 ;  /* 0x0000002c2d0e723e */ /* 0x000fc400000010ff */
[----:B------:R-:W-:Y:S02]  /*80e0*/  F2FP.BF16.F32.PACK_AB R15, R15, R20 ;  /* 0x000000140f0f723e */ /* 0x000fe400000010ff */
[----:B------:R-:W-:Y:S02]  /*80f0*/  F2FP.BF16.F32.PACK_AB R88, R49, R48 ;  /* 0x000000303158723e */ /* 0x000fe400000010ff */
[----:B------:R-:W-:Y:S02]  /*8100*/  F2FP.BF16.F32.PACK_AB R89, R24, R27 ;  /* 0x0000001b1859723e */ /* 0x000fe400000010ff */
[----:B------:R-:W-:Y:S02]  /*8110*/  F2FP.BF16.F32.PACK_AB R90, R53, R52 ;  /* 0x00000034355a723e */ /* 0x000fe400000010ff */
[----:B------:R-:W-:Y:S02]  /*8120*/  F2FP.BF16.F32.PACK_AB R91, R28, R31 ;  /* 0x0000001f1c5b723e */ /* 0x000fe400000010ff */
[----:B------:R-:W-:Y:S01]  /*8130*/  IADD3 R21, R21, 0x1000, R26 ;  /* 0x0000100015157810 */ /* 0x000fe20007ffe01a */
[----:B------:R1:W-:Y:S04]  /*8140*/  STSM.16.M88.4 [R3+0x19e00], R4 ;  /* 0x019e000403007844 */ /* 0x0003e80000000200 */
[----:B------:R1:W-:Y:S01]  /*8150*/  STSM.16.M88.4 [R0], R8 ;  /* 0x0000000800007844 */ /* 0x0003e20000000200 */
[----:B------:R-:W-:Y:S01]  /*8160*/  @!PT LDS RZ, [RZ] ;  /* 0x00000000fffff984 */ /* 0x000fe20000000800 */
[----:B------:R-:W-:Y:S01]  /*8170*/  @!PT LDS RZ, [RZ] ;  /* 0x00000000fffff984 */ /* 0x000fe20000000800 */
[----:B------:R-:W-:Y:S01]  /*8180*/  @!PT LDS RZ, [RZ] ;  /* 0x00000000fffff984 */ /* 0x000fe20000000800 */
[----:B------:R-:W-:Y:S01]  /*8190*/  @!PT LDS RZ, [RZ] ;  /* 0x00000000fffff984 */ /* 0x000fe20000000800 */
[----:B------:R2:W-:Y:S06]  /*81a0*/  MEMBAR.ALL.CTA ;  /* 0x0000000000007992 */ /* 0x0005ec0000008000 */
[----:B--2---:R-:W2:Y:S02]  /*81b0*/  FENCE.VIEW.ASYNC.S ;  /* 0x00000000000073c6 */ /* 0x004ea40000000000 */
[----:B--2---:R-:W-:Y:S06]  /*81c0*/  BAR.SYNC.DEFER_BLOCKING 0x1, 0x80 ;  /* 0x0042000000007b1d */ /* 0x004fec0000010000 */
[----:B------:R-:W-:Y:S05]  /*81d0*/  @P1 BRA `(.L_x_72) ;  /* 0x00000000002c1947 */ /* 0x000fea0003800000 */
[----:B------:R-:W-:Y:S01]  /*81e0*/  R2UR UR40, R23 ;  /* 0x00000000172872ca */ /* 0x000fe200000e0000 */
[----:B------:R-:W-:Y:S02]  /*81f0*/  UIADD3 UR43, -UR45, URZ, URZ ;  /* 0x0000003f2d2b7290 */ /* 0x000fe4000fffe13f */
[----:B------:R-:W-:Y:S01]  /*8200*/  UIADD3 UR6, UP0, UR54, 0x670, URZ ;  /* 0x0000067036067890 */ /* 0x000fe2000ff1e03f */
[----:B------:R-:W-:Y:S01]  /*8210*/  ULDC UR4, c[0x0][0xa10] ;  /* 0x0002840000047ab9 */ /* 0x000fe20000000800 */
[----:B------:R-:W-:Y:S01]  /*8220*/  UMOV UR41, URZ ;  /* 0x0000003f00297c82 */ /* 0x000fe20008000000 */
[----:B------:R-:W-:Y:S02]  /*8230*/  UIMAD UR43, UR4, UR43, UR39 ;  /* 0x0000002b042b72a4 */ /* 0x000fe4000f8e0227 */
[----:B------:R-:W-:-:S05]  /*8240*/  UIADD3.X UR7, URZ, UR55, URZ, UP0, !UPT ;  /* 0x000000373f077290 */ /* 0x000fca00087fe43f */
[----:B------:R-:W-:-:S09]  /*8250*/  UIADD3 UR40, UR40, 0x19e00, URZ ;  /* 0x00019e0028287890 */ /* 0x000fd2000fffe03f */
[----:B------:R2:W-:Y:S01]  /*8260*/  UTMASTG.4D [UR40], [UR6] ;  /* 0x00000028060073b5 */ /* 0x0005e20008018000 */
[----:B------:R0:W-:Y:S01]  /*8270*/  UTMACMDFLUSH ;  /* 0x00000000000079b7 */ /* 0x0001e20000000000 */
[----:B--2---:R-:W-:-:S04]  /*8280*/  DEPBAR.LE SB0, 0x1 ;  /* 0x000080400000791a */ /* 0x004fc80000000000 */
.L_x_72:
[----:B------:R-:W-:Y:S05]  /*8290*/  BSYNC B0 ;  /* 0x0000000000007941 */ /* 0x000fea0003800000 */
.L_x_71:
[----:B------:R-:W-:Y:S01]  /*82a0*/  BAR.SYNC.DEFER_BLOCKING 0x1, 0x80 ;  /* 0x0042000000007b1d */ /* 0x000fe20000010000 */
[----:B------:R-:W-:Y:S02]  /*82b0*/  F2FP.BF16.F32.PACK_AB R64, R65, R64 ;  /* 0x000000404140723e */ /* 0x000fe400000010ff */
[----:B-1----:R-:W-:Y:S02]  /*82c0*/  F2FP.BF16.F32.PACK_AB R4, R57, R56 ;  /* 0x000000383904723e */ /* 0x002fe400000010ff */
[----:B------:R-:W-:Y:S01]  /*82d0*/  F2FP.BF16.F32.PACK_AB R5, R30, R35 ;  /* 0x000000231e05723e */ /* 0x000fe200000010ff */
[----:B------:R-:W-:Y:S01]  /*82e0*/  BSSY B0, `(.L_x_73) ;  /* 0x000001b000007945 */ /* 0x000fe20003800000 */
[----:B------:R-:W-:Y:S02]  /*82f0*/  F2FP.BF16.F32.PACK_AB R6, R61, R60 ;  /* 0x0000003c3d06723e */ /* 0x000fe400000010ff */
[----:B------:R-:W-:Y:S02]  /*8300*/  F2FP.BF16.F32.PACK_AB R7, R34, R39 ;  /* 0x000000272207723e */ /* 0x000fe400000010ff */
[----:B------:R-:W-:-:S02]  /*8310*/  F2FP.BF16.F32.PACK_AB R65, R38, R43 ;  /* 0x0000002b2641723e */ /* 0x000fc400000010ff */
[----:B------:R-:W-:Y:S02]  /*8320*/  F2FP.BF16.F32.PACK_AB R66, R69, R68 ;  /* 0x000000444542723e */ /* 0x000fe400000010ff */
[----:B------:R-:W-:Y:S01]  /*8330*/  F2FP.BF16.F32.PACK_AB R67, R42, R47 ;  /* 0x0000002f2a43723e */ /* 0x000fe200000010ff */
        /* <DEDUP_REMOVED lines=14> */
[----:B------:R-:W-:Y:S01]  /*8420*/  UMOV UR41, 0x20 ;  /* 0x0000002000297882 */ /* 0x000fe20000000000 */
[----:B------:R-:W-:Y:S02]  /*8430*/  UIMAD UR43, UR4, UR43, UR39 ;  /* 0x0000002b042b72a4 */ /* 0x000fe4000f8e0227 */
[----:B------:R-:W-:-:S05]  /*8440*/  UIADD3.X UR7, URZ, UR55, URZ, UP0, !UPT ;  /* 0x000000373f077290 */ /* 0x000fca00087fe43f */
[----:B------:R-:W-:-:S09]  /*8450*/  UIADD3 UR40, UR40, 0x1ae00, URZ ;  /* 0x0001ae0028287890 */ /* 0x000fd2000fffe03f */
[----:B------:R2:W-:Y:S01]  /*8460*/  UTMASTG.4D [UR40], [UR6] ;  /* 0x00000028060073b5 */ /* 0x0005e20008018000 */
[----:B------:R0:W-:Y:S01]  /*8470*/  UTMACMDFLUSH ;  /* 0x00000000000079b7 */ /* 0x0001e20000000000 */
[----:B--2---:R-:W-:-:S04]  /*8480*/  DEPBAR.LE SB0, 0x1 ;  /* 0x000080400000791a */ /* 0x004fc80000000000 */
.L_x_74:
[----:B------:R-:W-:Y:S05]  /*8490*/  BSYNC B0 ;  /* 0x0000000000007941 */ /* 0x000fea0003800000 */
.L_x_73:
[----:B------:R-:W-:Y:S01]  /*84a0*/  BAR.SYNC.DEFER_BLOCKING 0x1, 0x80 ;  /* 0x0042000000007b1d */ /* 0x000fe20000010000 */
[----:B------:R-:W-:Y:S02]  /*84b0*/  F2FP.BF16.F32.PACK_AB R72, R73, R72 ;  /* 0x000000484948723e */ /* 0x000fe400000010ff */
[----:B------:R-:W-:Y:S02]  /*84c0*/  F2FP.BF16.F32.PACK_AB R73, R46, R51 ;  /* 0x000000332e49723e */ /* 0x000fe400000010ff */
[----:B------:R-:W-:Y:S01]  /*84d0*/  F2FP.BF16.F32.PACK_AB R74, R77, R76 ;  /* 0x0000004c4d4a723e */ /* 0x000fe200000010ff */
[----:B------:R-:W-:Y:S01]  /*84e0*/  BSSY B0, `(.L_x_75) ;  /* 0x000001d000007945 */ /* 0x000fe20003800000 */
[----:B------:R-:W-:Y:S02]  /*84f0*/  F2FP.BF16.F32.PACK_AB R75, R50, R55 ;  /* 0x00000037324b723e */ /* 0x000fe400000010ff */
[----:B------:R-:W-:Y:S02]  /*8500*/  F2FP.BF16.F32.PACK_AB R60, R81, R80 ;  /* 0x00000050513c723e */ /* 0x000fe400000010ff */
[----:B------:R-:W-:-:S02]  /*8510*/  F2FP.BF16.F32.PACK_AB R61, R54, R59 ;  /* 0x0000003b363d723e */ /* 0x000fc400000010ff */
[----:B------:R-:W-:Y:S02]  /*8520*/  F2FP.BF16.F32.PACK_AB R62, R85, R84 ;  /* 0x00000054553e723e */ /* 0x000fe400000010ff */
[----:B------:R-:W-:Y:S01]  /*8530*/  F2FP.BF16.F32.PACK_AB R63, R58, R63 ;  /* 0x0000003f3a3f723e */ /* 0x000fe200000010ff */
[----:B------:R2:W-:Y:S04]  /*8540*/  STSM.16.M88.4 [R26], R4 ;  /* 0x000000041a007844 */ /* 0x0005e80000000200 */
[----:B------:R2:W-:Y:S01]  /*8550*/  STSM.16.M88.4 [R0], R64 ;  /* 0x0000004000007844 */ /* 0x0005e20000000200 */
[----:B------:R-:W-:Y:S01]  /*8560*/  @!PT LDS RZ, [RZ] ;  /* 0x00000000fffff984 */ /* 0x000fe20000000800 */
[----:B------:R-:W-:Y:S01]  /*8570*/  @!PT LDS RZ, [RZ] ;  /* 0x00000000fffff984 */ /* 0x000fe20000000800 */
[----:B------:R-:W-:Y:S01]  /*8580*/  @!PT LDS RZ, [RZ] ;  /* 0x00000000fffff984 */ /* 0x000fe20000000800 */
[----:B------:R-:W-:Y:S01]  /*8590*/  @!PT LDS RZ, [RZ] ;  /* 0x00000000fffff984 */ /* 0x000fe20000000800 */
[----:B------:R3:W-:Y:S06]  /*85a0*/  MEMBAR.ALL.CTA ;  /* 0x0000000000007992 */ /* 0x0007ec0000008000 */
[----:B---3--:R-:W3:Y:S02]  /*85b0*/  FENCE.VIEW.ASYNC.S ;  /* 0x00000000000073c6 */ /* 0x008ee40000000000 */
[----:B---3--:R-:W-:Y:S06]  /*85c0*/  BAR.SYNC.DEFER_BLOCKING 0x1, 0x80 ;  /* 0x0042000000007b1d */ /* 0x008fec0000010000 */
[----:B------:R-:W-:Y:S05]  /*85d0*/  @P1 BRA `(.L_x_76) ;  /* 0x0000000000341947 */ /* 0x000fea0003800000 */
[----:B------:R-:W-:Y:S01]  /*85e0*/  R2UR UR8, R23 ;  /* 0x00000000170872ca */ /* 0x000fe200000e0000 */
[----:B------:R-:W-:Y:S02]  /*85f0*/  UIADD3 UR11, -UR45, URZ, URZ ;  /* 0x0000003f2d0b7290 */ /* 0x000fe4000fffe13f */
[----:B------:R-:W-:Y:S01]  /*8600*/  UIADD3 UR6, UP0, UR54, 0x670, URZ ;  /* 0x0000067036067890 */ /* 0x000fe2000ff1e03f */
[----:B------:R-:W-:Y:S01]  /*8610*/  ULDC UR4, c[0x0][0xa10] ;  /* 0x0002840000047ab9 */ /* 0x000fe20000000800 */
[----:B------:R-:W-:Y:S01]  /*8620*/  UMOV UR9, 0x40 ;  /* 0x0000004000097882 */ /* 0x000fe20000000000 */
[----:B------:R-:W-:Y:S02]  /*8630*/  UIMAD UR11, UR4, UR11, UR39 ;  /* 0x0000000b040b72a4 */ /* 0x000fe4000f8e0227 */
[----:B------:R-:W-:Y:S01]  /*8640*/  UIADD3.X UR7, URZ, UR55, URZ, UP0, !UPT ;  /* 0x000000373f077290 */ /* 0x000fe200087fe43f */
[----:B------:R-:W-:Y:S01]  /*8650*/  UMOV UR10, UR42 ;  /* 0x0000002a000a7c82 */ /* 0x000fe20008000000 */
[----:B------:R-:W-:-:S03]  /*8660*/  UMOV UR12, UR44 ;  /* 0x0000002c000c7c82 */ /* 0x000fc60008000000 */
[----:B------:R-:W-:-:S09]  /*8670*/  UIADD3 UR8, UR8, 0x19e00, URZ ;  /* 0x00019e0008087890 */ /* 0x000fd2000fffe03f */
[----:B------:R3:W-:Y:S01]  /*8680*/  UTMASTG.4D [UR8], [UR6] ;  /* 0x00000008060073b5 */ /* 0x0007e20008018000 */
[----:B------:R0:W-:Y:S01]  /*8690*/  UTMACMDFLUSH ;  /* 0x00000000000079b7 */ /* 0x0001e20000000000 */
[----:B---3--:R-:W-:-:S04]  /*86a0*/  DEPBAR.LE SB0, 0x1 ;  /* 0x000080400000791a */ /* 0x008fc80000000000 */
.L_x_76:
[----:B------:R-:W-:Y:S05]  /*86b0*/  BSYNC B0 ;  /* 0x0000000000007941 */ /* 0x000fea0003800000 */
.L_x_75:
[----:B------:R-:W-:Y:S06]  /*86c0*/  BAR.SYNC.DEFER_BLOCKING 0x1, 0x80 ;  /* 0x0042000000007b1d */ /* 0x000fec0000010000 */
[----:B------:R-:W-:Y:S01]  /*86d0*/  BSSY B0, `(.L_x_77) ;  /* 0x0000017000007945 */ /* 0x000fe20003800000 */
[----:B------:R3:W-:Y:S04]  /*86e0*/  STSM.16.M88.4 [R26+0x1000], R72 ;  /* 0x001000481a007844 */ /* 0x0007e80000000200 */
[----:B------:R3:W-:Y:S01]  /*86f0*/  STSM.16.M88.4 [R21], R60 ;  /* 0x0000003c15007844 */ /* 0x0007e20000000200 */
[----:B------:R-:W-:Y:S01]  /*8700*/  @!PT LDS RZ, [RZ] ;  /* 0x00000000fffff984 */ /* 0x000fe20000000800 */
[----:B------:R-:W-:Y:S01]  /*8710*/  @!PT LDS RZ, [RZ] ;  /* 0x00000000fffff984 */ /* 0x000fe20000000800 */
[----:B------:R-:W-:Y:S01]  /*8720*/  @!PT LDS RZ, [RZ] ;  /* 0x00000000fffff984 */ /* 0x000fe20000000800 */
[----:B------:R-:W-:Y:S01]  /*8730*/  @!PT LDS RZ, [RZ] ;  /* 0x00000000fffff984 */ /* 0x000fe20000000800 */
[----:B------:R4:W-:Y:S06]  /*8740*/  MEMBAR.ALL.CTA ;  /* 0x0000000000007992 */ /* 0x0009ec0000008000 */
[----:B----4-:R-:W4:Y:S02]  /*8750*/  FENCE.VIEW.ASYNC.S ;  /* 0x00000000000073c6 */ /* 0x010f240000000000 */
[----:B----4-:R-:W-:Y:S06]  /*8760*/  BAR.SYNC.DEFER_BLOCKING 0x1, 0x80 ;  /* 0x0042000000007b1d */ /* 0x010fec0000010000 */
        /* <DEDUP_REMOVED lines=11> */
[----:B------:R4:W-:Y:S02]  /*8820*/  UTMASTG.4D [UR8], [UR6] ;  /* 0x00000008060073b5 */ /* 0x0009e40008018000 */
[----:B----4-:R0:W-:Y:S02]  /*8830*/  UTMACMDFLUSH ;  /* 0x00000000000079b7 */ /* 0x0101e40000000000 */
.L_x_78:
[----:B------:R-:W-:Y:S05]  /*8840*/  BSYNC B0 ;  /* 0x0000000000007941 */ /* 0x000fea0003800000 */
.L_x_77:
[----:B------:R-:W-:Y:S01]  /*8850*/  ULEA UR4, UR53, 0xfffffff8, 0x3 ;  /* 0xfffffff835047891 */ /* 0x000fe2000f8e183f */
[----:B------:R-:W-:-:S04]  /*8860*/  DEPBAR.LE SB0, 0x0 ;  /* 0x000080000000791a */ /* 0x000fc80000000000 */
[----:B------:R-:W-:Y:S01]  /*8870*/  ULOP3.LUT UR4, UR4, 0x8, URZ, 0xc0, !UPT ;  /* 0x0000000804047892 */ /* 0x000fe2000f8ec03f */
[----:B------:R-:W-:-:S03]  /*8880*/  LOP3.LUT R22, R22, 0x1, RZ, 0x3c, !PT ;  /* 0x0000000116167812 */ /* 0x000fc600078e3cff */
[----:B------:R-:W-:-:S06]  /*8890*/  ULOP3.LUT UR4, UR4, 0x18, URZ, 0x3c, !UPT ;  /* 0x0000001804047892 */ /* 0x000fcc000f8e3c3f */
[----:B--2---:R-:W-:Y:S01]  /*88a0*/  IMAD.U32 R0, RZ, RZ, UR4 ;  /* 0x00000004ff007e24 */ /* 0x004fe2000f8e00ff */
[----:B------:R-:W-:Y:S02]  /*88b0*/  ULDC UR4, c[0x0][0xc] ;  /* 0x0000030000047ab9 */ /* 0x000fe40000000800 */
[----:B------:R-:W-:Y:S01]  /*88c0*/  IADD3 R17, R17, UR4, RZ ;  /* 0x0000000411117c10 */ /* 0x000fe2000fffe0ff */
[----:B------:R-:W-:Y:S01]  /*88d0*/  ULDC UR4, c[0x0][0xa00] ;  /* 0x0002800000047ab9 */ /* 0x000fe20000000800 */
[----:B------:R2:W-:Y:S02]  /*88e0*/  SYNCS.ARRIVE.TRANS64.A1T0 RZ, [R0+UR36+0x20490], RZ ;  /* 0x020490ff00ff79a7 */ /* 0x0005e40008100024 */
[----:B------:R-:W-:-:S13]  /*88f0*/  ISETP.GE.AND P0, PT, R17, UR4, PT ;  /* 0x0000000411007c0c */ /* 0x000fda000bf06270 */
[----:B--2---:R-:W-:Y:S05]  /*8900*/  @!P0 BRA `(.L_x_79) ;  /* 0xffffff84001c8947 */ /* 0x004fea000383ffff */
[----:B------:R-:W-:Y:S05]  /*8910*/  EXIT ;  /* 0x000000000000794d */ /* 0x000fea0003800000 */
.L_x_6:
[----:B------:R-:W-:-:S08]  /*8920*/  NOP ;  /* 0x0000000000007918 */ /* 0x000fd00000000000 */
[----:B------:R-:W2:-:S00]  /*8930*/  USETMAXREG.DEALLOC.CTAPOOL 0x18 ;  /* 0x00000018000079c8 */ /* 0x000e8000080e0500 */
[----:B------:R-:W-:-:S13]  /*8940*/  PLOP3.LUT P3, PT, PT, PT, UP0, 0x80, 0x0 ;  /* 0x000000000000781c */ /* 0x000fda0003f6f008 */
[----:B--2---:R-:W-:Y:S05]  /*8950*/  @!P3 BRA `(.L_x_80) ;  /* 0x000000080064b947 */ /* 0x004fea0003800000 */
[----:B------:R-:W-:-:S13]  /*8960*/  PLOP3.LUT P2, PT, PT, PT, UP1, 0x80, 0x0 ;  /* 0x000000000000781c */ /* 0x000fda0003f4f018 */
[----:B-1----:R-:W-:Y:S05]  /*8970*/  @P2 EXIT ;  /* 0x000000000000294d */ /* 0x002fea0003800000 */
[----:B------:R-:W-:Y:S02]  /*8980*/  ULDC UR4, c[0x0][0xa00] ;  /* 0x0002800000047ab9 */ /* 0x000fe40000000800 */
[----:B------:R-:W-:-:S13]  /*8990*/  ISETP.GE.AND P2, PT, R17, UR4, PT ;  /* 0x0000000411007c0c */ /* 0x000fda000bf46270 */
[----:B------:R-:W-:Y:S05]  /*89a0*/  @P2 EXIT ;  /* 0x000000000000294d */ /* 0x000fea0003800000 */
[----:B------:R-:W-:Y:S01]  /*89b0*/  LOP3.LUT P2, RZ, R2, 0x1f, RZ, 0xc0, !PT ;  /* 0x0000001f02ff7812 */ /* 0x000fe2000784c0ff */
[----:B------:R-:W-:Y:S01]  /*89c0*/  BSSY B0, `(.L_x_81) ;  /* 0x0000091000007945 */ /* 0x000fe20003800000 */
[----:B------:R-:W-:Y:S01]  /*89d0*/  MOV R4, 0x1 ;  /* 0x0000000100047802 */ /* 0x000fe20000000f00 */
[----:B------:R-:W-:Y:S01]  /*89e0*/  IMAD.MOV.U32 R0, RZ, RZ, RZ ;  /* 0x000000ffff007224 */ /* 0x000fe200078e00ff */
[----:B------:R-:W-:Y:S01]  /*89f0*/  PLOP3.LUT P0, PT, P2, P0, PT, 0x2a, 0x0 ;  /* 0x000000000000781c */ /* 0x000fe20001700572 */
[----:B------:R-:W-:Y:S01]  /*8a00*/  ULOP3.LUT UR18, UR51, 0x2, URZ, 0xfc, !UPT ;  /* 0x0000000233127892 */ /* 0x000fe2000f8efc3f */
[----:B------:R-:W-:Y:S01]  /*8a10*/  MOV R5, 0x1 ;  /* 0x0000000100057802 */ /* 0x000fe20000000f00 */
[----:B------:R-:W-:Y:S01]  /*8a20*/  ULDC UR19, c[0x0][0xc] ;  /* 0x0000030000137ab9 */ /* 0x000fe20000000800 */
[----:B------:R-:W-:Y:S01]  /*8a30*/  ULDC.64 UR16, c[0x0][0x198] ;  /* 0x0000660000107ab9 */ /* 0x000fe20000000a00 */
[----:B------:R-:W-:-:S08]  /*8a40*/  ULDC UR20, c[0x0][0xa00] ;  /* 0x0002800000147ab9 */ /* 0x000fd00000000800 */
.L_x_96:
[----:B------:R-:W1:Y:S01]  /*8a50*/  LDC R6, c[0x0][0xa04] ;  /* 0x00028100ff067b82 */ /* 0x000e620000000800 */
[----:B------:R-:W-:Y:S01]  /*8a60*/  MOV R7, R17 ;  /* 0x0000001100077202 */ /* 0x000fe20000000f00 */
[----:B------:R-:W-:-:S06]  /*8a70*/  UMOV UR4, 0xffffffff ;  /* 0xffffffff00047882 */ /* 0x000fcc0000000000 */
[----:B------:R-:W2:Y:S08]  /*8a80*/  LDC R10, c[0x0][0xa10] ;  /* 0x00028400ff0a7b82 */ /* 0x000eb00000000800 */
[----:B------:R-:W3:Y:S01]  /*8a90*/  LDC R13, c[0x0][0xa1c] ;  /* 0x00028700ff0d7b82 */ /* 0x000ee20000000800 */
[----:B-1----:R-:W-:Y:S02]  /*8aa0*/  ISETP.NE.AND P2, PT, R6, 0x1, PT ;  /* 0x000000010600780c */ /* 0x002fe40003f45270 */
[----:B--2---:R-:W-:-:S11]  /*8ab0*/  ISETP.NE.AND P3, PT, R10, 0x1, PT ;  /* 0x000000010a00780c */ /* 0x004fd60003f65270 */
[----:B------:R-:W1:Y:S01]  /*8ac0*/  @P2 LDC.64 R8, c[0x0][0xa08] ;  /* 0x00028200ff082b82 */ /* 0x000e620000000a00 */
[----:B---3--:R-:W-:-:S07]  /*8ad0*/  ISETP.NE.AND P4, PT, R13, 0x1, PT ;  /* 0x000000010d00780c */ /* 0x008fce0003f85270 */
[----:B------:R-:W2:Y:S08]  /*8ae0*/  @P3 LDC R12, c[0x0][0xa14] ;  /* 0x00028500ff0c3b82 */ /* 0x000eb00000000800 */
[----:B------:R-:W3:Y:S08]  /*8af0*/  @P3 LDC R11, c[0x0][0xa18] ;  /* 0x00028600ff0b3b82 */ /* 0x000ef00000000800 */
[----:B------:R-:W4:Y:S01]  /*8b00*/  @P4 LDC.64 R2, c[0x0][0xa20] ;  /* 0x00028800ff024b82 */ /* 0x000f220000000a00 */
[----:B-1----:R-:W-:-:S05]  /*8b10*/  @P2 IMAD.HI.U32 R8, R17, R8, RZ ;  /* 0x0000000811082227 */ /* 0x002fca00078e00ff */
[----:B------:R-:W-:-:S05]  /*8b20*/  @P2 SHF.R.U32.HI R7, RZ, R9, R8 ;  /* 0x00000009ff072219 */ /* 0x000fca0000011608 */
[----:B--2---:R-:W-:-:S04]  /*8b30*/  @P3 IMAD.HI.U32 R8, R7, R12, RZ ;  /* 0x0000000c07083227 */ /* 0x004fc800078e00ff */
[----:B------:R-:W-:Y:S01]  /*8b40*/  IMAD.MOV.U32 R9, RZ, RZ, R7 ;  /* 0x000000ffff097224 */ /* 0x000fe200078e0007 */
[----:B---3--:R-:W-:-:S05]  /*8b50*/  @P3 SHF.R.U32.HI R9, RZ, R11, R8 ;  /* 0x0000000bff093219 */ /* 0x008fca0000011608 */
[----:B----4-:R-:W-:Y:S01]  /*8b60*/  @P4 IMAD.HI.U32 R8, R9, R2, RZ ;  /* 0x0000000209084227 */ /* 0x010fe200078e00ff */
[----:B------:R-:W-:-:S04]  /*8b70*/  MOV R2, R9 ;  /* 0x0000000900027202 */ /* 0x000fc80000000f00 */
[----:B------:R-:W-:Y:S01]  /*8b80*/  @P4 SHF.R.U32.HI R2, RZ, R3, R8 ;  /* 0x00000003ff024219 */ /* 0x000fe20000011608 */
[----:B------:R-:W-:-:S03]  /*8b90*/  IMAD.MOV R3, RZ, RZ, -R9 ;  /* 0x000000ffff037224 */ /* 0x000fc600078e0a09 */
[----:B------:R-:W-:Y:S01]  /*8ba0*/  IADD3 R2, -R2, RZ, RZ ;  /* 0x000000ff02027210 */ /* 0x000fe20007ffe1ff */
[----:B------:R-:W-:-:S04]  /*8bb0*/  IMAD R10, R10, R3, R7 ;  /* 0x000000030a0a7224 */ /* 0x000fc800078e0207 */
[----:B------:R-:W-:Y:S01]  /*8bc0*/  IMAD R2, R13, R2, R9 ;  /* 0x000000020d027224 */ /* 0x000fe200078e0209 */
[----:B------:R-:W-:Y:S06]  /*8bd0*/  BRA.DIV UR4, `(.L_x_82) ;  /* 0x0000001a04947947 */ /* 0x000fec000b800000 */
[----:B------:R-:W-:-:S13]  /*8be0*/  ELECT P6, URZ, PT ;  /* 0x00000000003f782f */ /* 0x000fda00038c0000 */
.L_x_134:
[----:B------:R-:W-:Y:S01]  /*8bf0*/  IADD3 R3, -R7, RZ, RZ ;  /* 0x000000ff07037210 */ /* 0x000fe20007ffe1ff */
[----:B------:R-:W-:Y:S04]  /*8c00*/  BSSY B1, `(.L_x_83) ;  /* 0x000002f000017945 */ /* 0x000fe80003800000 */
[----:B------:R-:W-:Y:S02]  /*8c10*/  IMAD R3, R6, R3, R17 ;  /* 0x0000000306037224 */ /* 0x000fe400078e0211 */
[----:B------:R-:W-:-:S03]  /*8c20*/  IMAD.MOV.U32 R6, RZ, RZ, RZ ;  /* 0x000000ffff067224 */ /* 0x000fc600078e00ff */
[----:B------:R-:W-:Y:S01]  /*8c30*/  SHF.L.U32 R3, R3, 0x7, RZ ;  /* 0x0000000703037819 */ /* 0x000fe200000006ff */
[----:B------:R-:W-:Y:S06]  /*8c40*/  @!P6 BRA `(.L_x_84) ;  /* 0x0000000000a8e947 */ /* 0x000fec0003800000 */
[----:B------:R-:W1:Y:S01]  /*8c50*/  S2R R7, SR_CgaCtaId ;  /* 0x0000000000077919 */ /* 0x000e620000008800 */
[----:B------:R-:W-:-:S04]  /*8c60*/  MOV R6, 0x400 ;  /* 0x0000040000067802 */ /* 0x000fc80000000f00 */
[----:B-1----:R-:W-:Y:S02]  /*8c70*/  LEA R9, R7, R6, 0x18 ;  /* 0x0000000607097211 */ /* 0x002fe400078ec0ff */
[----:B------:R-:W-:Y:S02]  /*8c80*/  SHF.L.U32 R6, R5, 0x1f, RZ ;  /* 0x0000001f05067819 */ /* 0x000fe400000006ff */
[----:B------:R-:W-:-:S04]  /*8c90*/  LEA R7, R0, R9, 0x3 ;  /* 0x0000000900077211 */ /* 0x000fc800078e18ff */
[----:B------:R-:W1:Y:S02]  /*8ca0*/  SYNCS.PHASECHK.TRANS64.TRYWAIT P2, [R7+URZ+0x20460], R6 ;  /* 0x02046006070075a7 */ /* 0x000e64000804017f */
[----:B-1----:R-:W-:Y:S05]  /*8cb0*/  @!P2 BRA `(.L_x_85) ;  /* 0x00000018007ca947 */ /* 0x002fea0003800000 */
.L_x_135:
[----:B------:R-:W-:Y:S01]  /*8cc0*/  UPRMT UR4, UR18, 0x9910, URZ ;  /* 0x0000991012047896 */ /* 0x000fe2000800003f */
[----:B-1----:R-:W-:-:S03]  /*8cd0*/  @P1 MOV R6, 0x4000 ;  /* 0x0000400000061802 */ /* 0x002fc60000000f00 */
[----:B------:R-:W-:Y:S01]  /*8ce0*/  UISETP.NE.AND UP0, UPT, UR4, 0x2, UPT ;  /* 0x000000020400788c */ /* 0x000fe2000bf05270 */
[----:B------:R1:W-:Y:S05]  /*8cf0*/  @P1 SYNCS.ARRIVE.TRANS64 RZ, [R7+URZ+0x20450], R6 ;  /* 0x0204500607ff19a7 */ /* 0x0003ea000800003f */
[----:B------:R-:W-:-:S13]  /*8d00*/  PLOP3.LUT P2, PT, PT, PT, UP0, 0x80, 0x0 ;  /* 0x000000000000781c */ /* 0x000fda0003f4f008 */
[----:B-1----:R-:W-:Y:S05]  /*8d10*/  @P2 BRA `(.L_x_86) ;  /* 0x0000000000042947 */ /* 0x002fea0003800000 */
[----:B------:R-:W-:Y:S01]  /*8d20*/  BPT.TRAP 0x1 ;  /* 0x000000040000795c */ /* 0x000fe20000300000 */
.L_x_86:
[----:B------:R-:W-:Y:S05]  /*8d30*/  @P0 BRA `(.L_x_87) ;  /* 0x0000000000040947 */ /* 0x000fea0003800000 */
[----:B------:R-:W-:Y:S01]  /*8d40*/  BPT.TRAP 0x1 ;  /* 0x000000040000795c */ /* 0x000fe20000300000 */
.L_x_87:
[----:B------:R-:W-:Y:S01]  /*8d50*/  R2UR UR5, R9 ;  /* 0x00000000090572ca */ /* 0x000fe200000e0000 */
[----:B------:R-:W-:Y:S01]  /*8d60*/  UIADD3 UR4, UP0, UR16, 0xf0, URZ ;  /* 0x000000f010047890 */ /* 0x000fe2000ff1e03f */
[----:B------:R-:W-:Y:S01]  /*8d70*/  R2UR UR8, R0 ;  /* 0x00000000000872ca */ /* 0x000fe200000e0000 */
[----:B------:R-:W-:Y:S01]  /*8d80*/  UMOV UR10, URZ ;  /* 0x0000003f000a7c82 */ /* 0x000fe20008000000 */
[----:B------:R-:W-:Y:S01]  /*8d90*/  R2UR UR9, R7 ;  /* 0x00000000070972ca */ /* 0x000fe200000e0000 */
[----:B------:R-:W-:Y:S01]  /*8da0*/  UMOV UR6, 0x0 ;  /* 0x0000000000067882 */ /* 0x000fe20000000000 */
[----:B------:R-:W-:Y:S01]  /*8db0*/  R2UR UR11, R3 ;  /* 0x00000000030b72ca */ /* 0x000fe200000e0000 */
[----:B------:R-:W-:Y:S01]  /*8dc0*/  UMOV UR7, 0x10000000 ;  /* 0x1000000000077882 */ /* 0x000fe20000000000 */
[----:B------:R-:W-:Y:S01]  /*8dd0*/  R2UR UR12, R10 ;  /* 0x000000000a0c72ca */ /* 0x000fe200000e0000 */
[----:B------:R-:W-:Y:S01]  /*8de0*/  UMOV UR15, 0x40 ;  /* 0x00000040000f7882 */ /* 0x000fe20000000000 */
[----:B------:R-:W-:Y:S01]  /*8df0*/  R2UR UR13, R2 ;  /* 0x00000000020d72ca */ /* 0x000fe200000e0000 */
[----:B------:R-:W-:-:S04]  /*8e00*/  VIADD R0, R0, 0x1 ;  /* 0x0000000100007836 */ /* 0x000fc80000000000 */
[----:B------:R-:W-:Y:S01]  /*8e10*/  ULEA UR8, UR8, UR5, 0xe ;  /* 0x0000000508087291 */ /* 0x000fe2000f8e703f */
[C---:B------:R-:W-:Y:S01]  /*8e20*/  ISETP.NE.AND P2, PT, R0.reuse, 0x2, PT ;  /* 0x000000020000780c */ /* 0x040fe20003f45270 */
[----:B------:R-:W-:Y:S02]  /*8e30*/  UIADD3 UR9, UR9, 0x20450, URZ ;  /* 0x0002045009097890 */ /* 0x000fe4000fffe03f */
[----:B------:R-:W-:Y:S01]  /*8e40*/  UIADD3.X UR5, URZ, UR17, URZ, UP0, !UPT ;  /* 0x000000113f057290 */ /* 0x000fe200087fe43f */
[----:B------:R-:W-:Y:S01]  /*8e50*/  SEL R6, RZ, 0x1, P2 ;  /* 0x00000001ff067807 */ /* 0x000fe20001000000 */
[----:B------:R-:W-:Y:S01]  /*8e60*/  UIADD3 UR14, UR8, 0x2000, URZ ;  /* 0x00002000080e7890 */ /* 0x000fe2000fffe03f */
[----:B------:R-:W-:Y:S02]  /*8e70*/  SEL R0, R0, RZ, P2 ;  /* 0x000000ff00007207 */ /* 0x000fe40001000000 */
[----:B------:R-:W-:Y:S02]  /*8e80*/  LOP3.LUT R5, R5, R6, RZ, 0x3c, !PT ;  /* 0x0000000605057212 */ /* 0x000fe400078e3cff */
[----:B------:R-:W-:-:S02]  /*8e90*/  MOV R6, 0x40 ;  /* 0x0000004000067802 */ /* 0x000fc40000000f00 */
[----:B------:R1:W-:Y:S02]  /*8ea0*/  UTMALDG.4D [UR8], [UR4], desc[UR6] ;  /* 0x00000608040075b4 */ /* 0x0003e40008019000 */
[----:B-1----:R-:W-:Y:S01]  /*8eb0*/  UMOV UR8, UR14 ;  /* 0x0000000e00087c82 */ /* 0x002fe20008000000 */
[----:B------:R-:W-:Y:S02]  /*8ec0*/  UMOV UR10, UR15 ;  /* 0x0000000f000a7c82 */ /* 0x000fe40008000000 */
[----:B------:R1:W-:Y:S02]  /*8ed0*/  UTMALDG.4D [UR8], [UR4], desc[UR6] ;  /* 0x00000608040075b4 */ /* 0x0003e40008019000 */
[----:B-1----:R-:W-:Y:S01]  /*8ee0*/  NOP ;  /* 0x0000000000007918 */ /* 0x002fe20000000000 */
.L_x_84:
[----:B------:R-:W-:Y:S05]  /*8ef0*/  BSYNC B1 ;  /* 0x0000000000017941 */ /* 0x000fea0003800000 */
.L_x_83:
[----:B------:R-:W-:Y:S01]  /*8f00*/  LOP3.LUT P2, RZ, R4, 0xff, RZ, 0xc0, !PT ;  /* 0x000000ff04ff7812 */ /* 0x000fe2000784c0ff */
[----:B------:R-:W-:-:S12]  /*8f10*/  BSSY B1, `(.L_x_88) ;  /* 0x0000009000017945 */ /* 0x000fd80003800000 */
[----:B------:R-:W-:Y:S05]  /*8f20*/  @!P2 BRA `(.L_x_89) ;  /* 0x00000000001ca947 */ /* 0x000fea0003800000 */
[----:B------:R-:W1:Y:S01]  /*8f30*/  S2R R7, SR_CgaCtaId ;  /* 0x0000000000077919 */ /* 0x000e620000008800 */
[----:B------:R-:W-:-:S04]  /*8f40*/  MOV R4, 0x400 ;  /* 0x0000040000047802 */ /* 0x000fc80000000f00 */
[----:B-1----:R-:W-:Y:S02]  /*8f50*/  LEA R7, R7, R4, 0x18 ;  /* 0x0000000407077211 */ /* 0x002fe400078ec0ff */
[----:B------:R-:W-:Y:S02]  /*8f60*/  SHF.L.U32 R4, RZ, 0x1f, RZ ;  /* 0x0000001fff047819 */ /* 0x000fe400000006ff */
[----:B------:R1:W-:Y:S02]  /*8f70*/  SYNCS.ARRIVE.TRANS64.A1T0 RZ, [R7+URZ+0x204b0], RZ ;  /* 0x0204b0ff07ff79a7 */ /* 0x0003e4000810003f */
[----:B------:R-:W2:Y:S02]  /*8f80*/  SYNCS.PHASECHK.TRANS64.TRYWAIT P2, [R7+URZ+0x204b0], R4 ;  /* 0x0204b004070075a7 */ /* 0x000ea4000804017f */
[----:B-12---:R-:W-:Y:S05]  /*8f90*/  @!P2 BRA `(.L_x_90) ;  /* 0x0000001400d8a947 */ /* 0x006fea0003800000 */
.L_x_89:
[----:B------:R-:W-:Y:S05]  /*8fa0*/  BSYNC B1 ;  /* 0x0000000000017941 */ /* 0x000fea0003800000 */
.L_x_88:
[----:B------:R-:W-:Y:S04]  /*8fb0*/  BSSY B1, `(.L_x_91) ;  /* 0x000002d000017945 */ /* 0x000fe80003800000 */
[----:B------:R-:W-:Y:S05]  /*8fc0*/  @!P6 BRA `(.L_x_92) ;  /* 0x0000000000ace947 */ /* 0x000fea0003800000 */
[----:B-1----:R-:W1:Y:S01]  /*8fd0*/  S2R R7, SR_CgaCtaId ;  /* 0x0000000000077919 */ /* 0x002e620000008800 */
[----:B------:R-:W-:Y:S02]  /*8fe0*/  MOV R4, 0x400 ;  /* 0x0000040000047802 */ /* 0x000fe40000000f00 */
[----:B------:R-:W-:Y:S02]  /*8ff0*/  SHF.L.U32 R9, R5, 0x1f, RZ ;  /* 0x0000001f05097819 */ /* 0x000fe400000006ff */
[----:B-1----:R-:W-:-:S04]  /*9000*/  LEA R7, R7, R4, 0x18 ;  /* 0x0000000407077211 */ /* 0x002fc800078ec0ff */
[----:B------:R-:W-:-:S04]  /*9010*/  LEA R4, R0, R7, 0x3 ;  /* 0x0000000700047211 */ /* 0x000fc800078e18ff */
[----:B------:R-:W1:Y:S02]  /*9020*/  SYNCS.PHASECHK.TRANS64.TRYWAIT P2, [R4+URZ+0x20460], R9 ;  /* 0x02046009040075a7 */ /* 0x000e64000804017f */
[----:B-1----:R-:W-:Y:S05]  /*9030*/  @!P2 BRA `(.L_x_93) ;  /* 0x0000001400c4a947 */ /* 0x002fea0003800000 */
.L_x_136:
[----:B------:R-:W-:Y:S01]  /*9040*/  UPRMT UR4, UR18, 0x9910, URZ ;  /* 0x0000991012047896 */ /* 0x000fe2000800003f */
[----:B-1----:R-:W-:-:S03]  /*9050*/  @P1 IMAD.MOV.U32 R9, RZ, RZ, 0x4000 ;  /* 0x00004000ff091424 */ /* 0x002fc600078e00ff */
[----:B------:R-:W-:Y:S01]  /*9060*/  UISETP.NE.AND UP0, UPT, UR4, 0x2, UPT ;  /* 0x000000020400788c */ /* 0x000fe2000bf05270 */
[----:B------:R1:W-:Y:S05]  /*9070*/  @P1 SYNCS.ARRIVE.TRANS64 RZ, [R4+URZ+0x20450], R9 ;  /* 0x0204500904ff19a7 */ /* 0x0003ea000800003f */
[----:B------:R-:W-:-:S13]  /*9080*/  PLOP3.LUT P2, PT, PT, PT, UP0, 0x80, 0x0 ;  /* 0x000000000000781c */ /* 0x000fda0003f4f008 */
[----:B-1----:R-:W-:Y:S05]  /*9090*/  @P2 BRA `(.L_x_94) ;  /* 0x0000000000042947 */ /* 0x002fea0003800000 */
[----:B------:R-:W-:Y:S01]  /*90a0*/  BPT.TRAP 0x1 ;  /* 0x000000040000795c */ /* 0x000fe20000300000 */
.L_x_94:
[----:B------:R-:W-:Y:S05]  /*90b0*/  @P0 BRA `(.L_x_95) ;  /* 0x0000000000040947 */ /* 0x000fea0003800000 */
[----:B------:R-:W-:Y:S01]  /*90c0*/  BPT.TRAP 0x1 ;  /* 0x000000040000795c */ /* 0x000fe20000300000 */
.L_x_95:
        /* <DEDUP_REMOVED lines=8> */
[----:B------:R-:W-:Y:S02]  /*9150*/  R2UR UR9, R4 ;  /* 0x00000000040972ca */ /* 0x000fe400000e0000 */
[----:B------:R-:W-:-:S02]  /*9160*/  R2UR UR12, R10 ;  /* 0x000000000a0c72ca */ /* 0x000fc400000e0000 */
[----:B------:R-:W-:Y:S02]  /*9170*/  R2UR UR13, R2 ;  /* 0x00000000020d72ca */ /* 0x000fe400000e0000 */
[----:B------:R-:W-:Y:S01]  /*9180*/  IADD3 R0, R0, 0x1, RZ ;  /* 0x0000000100007810 */ /* 0x000fe20007ffe0ff */
[----:B------:R-:W-:Y:S02]  /*9190*/  ULEA UR8, UR8, UR5, 0xe ;  /* 0x0000000508087291 */ /* 0x000fe4000f8e703f */
[----:B------:R-:W-:Y:S01]  /*91a0*/  UIADD3.X UR5, URZ, UR17, URZ, UP0, !UPT ;  /* 0x000000113f057290 */ /* 0x000fe200087fe43f */
[C---:B------:R-:W-:Y:S01]  /*91b0*/  ISETP.NE.AND P2, PT, R0.reuse, 0x2, PT ;  /* 0x000000020000780c */ /* 0x040fe20003f45270 */
[----:B------:R-:W-:Y:S02]  /*91c0*/  UIADD3 UR11, UR11, UR6, URZ ;  /* 0x000000060b0b7290 */ /* 0x000fe4000fffe03f */
[----:B------:R-:W-:Y:S01]  /*91d0*/  UIADD3 UR9, UR9, 0x20450, URZ ;  /* 0x0002045009097890 */ /* 0x000fe2000fffe03f */
[----:B------:R-:W-:Y:S01]  /*91e0*/  SEL R2, RZ, 0x1, P2 ;  /* 0x00000001ff027807 */ /* 0x000fe20001000000 */
[----:B------:R-:W-:Y:S01]  /*91f0*/  UIADD3 UR14, UR8, 0x2000, URZ ;  /* 0x00002000080e7890 */ /* 0x000fe2000fffe03f */
[----:B------:R-:W-:Y:S01]  /*9200*/  SEL R0, R0, RZ, P2 ;  /* 0x000000ff00007207 */ /* 0x000fe20001000000 */
[----:B------:R-:W-:Y:S01]  /*9210*/  UMOV UR6, 0x0 ;  /* 0x0000000000067882 */ /* 0x000fe20000000000 */
[----:B------:R-:W-:-:S04]  /*9220*/  LOP3.LUT R5, R5, R2, RZ, 0x3c, !PT ;  /* 0x0000000205057212 */ /* 0x000fc800078e3cff */
[----:B------:R1:W-:Y:S02]  /*9230*/  UTMALDG.4D [UR8], [UR4], desc[UR6] ;  /* 0x00000608040075b4 */ /* 0x0003e40008019000 */
[----:B-1----:R-:W-:Y:S01]  /*9240*/  UMOV UR8, UR14 ;  /* 0x0000000e00087c82 */ /* 0x002fe20008000000 */
[----:B------:R-:W-:Y:S02]  /*9250*/  UMOV UR10, UR15 ;  /* 0x0000000f000a7c82 */ /* 0x000fe40008000000 */
[----:B------:R2:W-:Y:S02]  /*9260*/  UTMALDG.4D [UR8], [UR4], desc[UR6] ;  /* 0x00000608040075b4 */ /* 0x0005e40008019000 */
[----:B--2---:R-:W-:Y:S01]  /*9270*/  NOP ;  /* 0x0000000000007918 */ /* 0x004fe20000000000 */
.L_x_92:
[----:B------:R-:W-:Y:S05]  /*9280*/  BSYNC B1 ;  /* 0x0000000000017941 */ /* 0x000fea0003800000 */
.L_x_91:
[----:B------:R-:W-:Y:S02]  /*9290*/  IADD3 R17, R17, UR19, RZ ;  /* 0x0000001311117c10 */ /* 0x000fe4000fffe0ff */
[----:B-1----:R-:W-:Y:S02]  /*92a0*/  PRMT R4, RZ, 0x7610, R4 ;  /* 0x00007610ff047816 */ /* 0x002fe40000000004 */
[----:B------:R-:W-:-:S13]  /*92b0*/  ISETP.GE.AND P2, PT, R17, UR20, PT ;  /* 0x0000001411007c0c */ /* 0x000fda000bf46270 */
[----:B------:R-:W-:Y:S05]  /*92c0*/  @!P2 BRA `(.L_x_96) ;  /* 0xfffffff400e0a947 */ /* 0x000fea000383ffff */
[----:B------:R-:W-:Y:S05]  /*92d0*/  BSYNC B0 ;  /* 0x0000000000007941 */ /* 0x000fea0003800000 */
.L_x_81:
[----:B------:R-:W-:Y:S05]  /*92e0*/  EXIT ;  /* 0x000000000000794d */ /* 0x000fea0003800000 */
.L_x_80:
[----:B-1----:R-:W-:Y:S02]  /*92f0*/  ULDC UR4, c[0x0][0xa00] ;  /* 0x0002800000047ab9 */ /* 0x002fe40000000800 */
[----:B------:R-:W-:-:S13]  /*9300*/  ISETP.GE.AND P0, PT, R17, UR4, PT ;  /* 0x0000000411007c0c */ /* 0x000fda000bf06270 */
[----:B------:R-:W-:Y:S05]  /*9310*/  @P0 EXIT ;  /* 0x000000000000094d */ /* 0x000fea0003800000 */
[----:B------:R-:W-:Y:S01]  /*9320*/  LOP3.LUT P0, RZ, R2, 0x1f, RZ, 0xc0, !PT ;  /* 0x0000001f02ff7812 */ /* 0x000fe2000780c0ff */
[----:B------:R-:W-:Y:S01]  /*9330*/  BSSY B0, `(.L_x_97) ;  /* 0x00000f8000007945 */ /* 0x000fe20003800000 */
[----:B------:R-:W-:Y:S01]  /*9340*/  IMAD.MOV.U32 R4, RZ, RZ, 0x1 ;  /* 0x00000001ff047424 */ /* 0x000fe200078e00ff */
[----:B------:R-:W-:Y:S01]  /*9350*/  MOV R5, RZ ;  /* 0x000000ff00057202 */ /* 0x000fe20000000f00 */
[----:B------:R-:W-:Y:S01]  /*9360*/  ULOP3.LUT UR19, UR52, 0x2, URZ, 0xfc, !UPT ;  /* 0x0000000234137892 */ /* 0x000fe2000f8efc3f */
[----:B------:R-:W-:Y:S01]  /*9370*/  PLOP3.LUT P0, PT, P0, P2, PT, 0x2a, 0x0 ;  /* 0x000000000000781c */ /* 0x000fe20000704572 */
[----:B------:R-:W-:Y:S01]  /*9380*/  ULDC.64 UR16, c[0x0][0x198] ;  /* 0x0000660000107ab9 */ /* 0x000fe20000000a00 */
[----:B------:R-:W-:Y:S01]  /*9390*/  MOV R0, 0x1 ;  /* 0x0000000100007802 */ /* 0x000fe20000000f00 */
[----:B------:R-:W-:-:S10]  /*93a0*/  ULDC UR20, c[0x0][0xc] ;  /* 0x0000030000147ab9 */ /* 0x000fd40000000800 */
.L_x_124:
[----:B------:R-:W1:Y:S01]  /*93b0*/  LDC R2, c[0x0][0xa04] ;  /* 0x00028100ff027b82 */ /* 0x000e620000000800 */
[----:B------:R-:W-:-:S07]  /*93c0*/  UMOV UR4, 0xffffffff ;  /* 0xffffffff00047882 */ /* 0x000fce0000000000 */
        /* <DEDUP_REMOVED lines=9> */
[----:B-1----:R-:W-:-:S04]  /*9460*/  @P3 IMAD.HI.U32 R10, R17, R6, RZ ;  /* 0x00000006110a3227 */ /* 0x002fc800078e00ff */
[----:B------:R-:W-:Y:S01]  /*9470*/  IMAD.MOV.U32 R6, RZ, RZ, R17 ;  /* 0x000000ffff067224 */ /* 0x000fe200078e0011 */
[----:B------:R-:W-:-:S04]  /*9480*/  @P3 SHF.R.U32.HI R6, RZ, R7, R10 ;  /* 0x00000007ff063219 */ /* 0x000fc8000001160a */
[----:B------:R-:W-:Y:S01]  /*9490*/  MOV R7, R6 ;  /* 0x0000000600077202 */ /* 0x000fe20000000f00 */
[----:B--2---:R-:W-:-:S05]  /*94a0*/  @P4 IMAD.HI.U32 R9, R6, R9, RZ ;  /* 0x0000000906094227 */ /* 0x004fca00078e00ff */
[----:B---3--:R-:W-:-:S04]  /*94b0*/  @P4 SHF.R.U32.HI R7, RZ, R12, R9 ;  /* 0x0000000cff074219 */ /* 0x008fc80000011609 */
[----:B------:R-:W-:Y:S01]  /*94c0*/  MOV R9, R7 ;  /* 0x0000000700097202 */ /* 0x000fe20000000f00 */
[----:B----4-:R-:W-:-:S05]  /*94d0*/  @P5 IMAD.HI.U32 R2, R7, R2, RZ ;  /* 0x0000000207025227 */ /* 0x010fca00078e00ff */
[----:B------:R-:W-:Y:S01]  /*94e0*/  @P5 SHF.R.U32.HI R9, RZ, R3, R2 ;  /* 0x00000003ff095219 */ /* 0x000fe20000011602 */
[----:B------:R-:W-:-:S04]  /*94f0*/  IMAD.MOV R3, RZ, RZ, -R7 ;  /* 0x000000ffff037224 */ /* 0x000fc800078e0a07 */
[----:B------:R-:W-:Y:S01]  /*9500*/  IMAD R2, R11, R3, R6 ;  /* 0x000000030b027224 */ /* 0x000fe200078e0206 */
[----:B------:R-:W-:-:S05]  /*9510*/  IADD3 R3, -R9, RZ, RZ ;  /* 0x000000ff09037210 */ /* 0x000fca0007ffe1ff */
[----:B------:R-:W-:Y:S01]  /*9520*/  IMAD R3, R8, R3, R7 ;  /* 0x0000000308037224 */ /* 0x000fe200078e0207 */
[----:B------:R-:W-:Y:S06]  /*9530*/  BRA.DIV UR4, `(.L_x_98) ;  /* 0x0000001204987947 */ /* 0x000fec000b800000 */
[----:B------:R-:W-:-:S13]  /*9540*/  ELECT P6, URZ, PT ;  /* 0x00000000003f782f */ /* 0x000fda00038c0000 */
.L_x_139:
[----:B------:R-:W1:Y:S01]  /*9550*/  LDC R6, c[0x0][0x28c] ;  /* 0x0000a300ff067b82 */ /* 0x000e620000000800 */
[----:B------:R-:W-:Y:S01]  /*9560*/  BSSY B1, `(.L_x_99) ;  /* 0x000002d000017945 */ /* 0x000fe20003800000 */
[----:B-1----:R-:W-:-:S13]  /*9570*/  ISETP.GT.AND P3, PT, R6, RZ, P6 ;  /* 0x000000ff0600720c */ /* 0x002fda0003764270 */
[----:B------:R-:W-:Y:S05]  /*9580*/  @!P3 BRA `(.L_x_100) ;  /* 0x0000000000a8b947 */ /* 0x000fea0003800000 */
[----:B------:R-:W1:Y:S01]  /*9590*/  S2R R8, SR_CgaCtaId ;  /* 0x0000000000087919 */ /* 0x000e620000008800 */
[----:B------:R-:W-:-:S04]  /*95a0*/  MOV R7, 0x400 ;  /* 0x0000040000077802 */ /* 0x000fc80000000f00 */
[----:B-1----:R-:W-:Y:S02]  /*95b0*/  LEA R10, R8, R7, 0x18 ;  /* 0x00000007080a7211 */ /* 0x002fe400078ec0ff */
[----:B------:R-:W-:Y:S02]  /*95c0*/  SHF.L.U32 R7, R0, 0x1f, RZ ;  /* 0x0000001f00077819 */ /* 0x000fe400000006ff */
[----:B------:R-:W-:-:S04]  /*95d0*/  LEA R8, R5, R10, 0x3 ;  /* 0x0000000a05087211 */ /* 0x000fc800078e18ff */
[----:B------:R-:W1:Y:S02]  /*95e0*/  SYNCS.PHASECHK.TRANS64.TRYWAIT P4, [R8+URZ+0x20428], R7 ;  /* 0x02042807080075a7 */ /* 0x000e64000808017f */
[----:B-1----:R-:W-:Y:S05]  /*95f0*/  @!P4 BRA `(.L_x_101) ;  /* 0x000000100088c947 */ /* 0x002fea0003800000 */
.L_x_140:
[----:B------:R-:W-:Y:S01]  /*9600*/  UPRMT UR4, UR19, 0x9910, URZ ;  /* 0x0000991013047896 */ /* 0x000fe2000800003f */
[----:B-1----:R-:W-:-:S03]  /*9610*/  @P2 IMAD.MOV.U32 R7, RZ, RZ, 0x4000 ;  /* 0x00004000ff072424 */ /* 0x002fc600078e00ff */
[----:B------:R-:W-:Y:S01]  /*9620*/  UISETP.NE.AND UP0, UPT, UR4, 0x2, UPT ;  /* 0x000000020400788c */ /* 0x000fe2000bf05270 */
[----:B------:R1:W-:Y:S05]  /*9630*/  @P2 SYNCS.ARRIVE.TRANS64 RZ, [R8+URZ+0x20400], R7 ;  /* 0x0204000708ff29a7 */ /* 0x0003ea000800003f */
[----:B------:R-:W-:-:S13]  /*9640*/  PLOP3.LUT P4, PT, PT, PT, UP0, 0x80, 0x0 ;  /* 0x000000000000781c */ /* 0x000fda0003f8f008 */
[----:B-1----:R-:W-:Y:S05]  /*9650*/  @P4 BRA `(.L_x_102) ;  /* 0x0000000000044947 */ /* 0x002fea0003800000 */
[----:B------:R-:W-:Y:S01]  /*9660*/  BPT.TRAP 0x1 ;  /* 0x000000040000795c */ /* 0x000fe20000300000 */
.L_x_102:
[----:B------:R-:W-:Y:S05]  /*9670*/  @P0 BRA `(.L_x_103) ;  /* 0x0000000000040947 */ /* 0x000fea0003800000 */
[----:B------:R-:W-:Y:S01]  /*9680*/  BPT.TRAP 0x1 ;  /* 0x000000040000795c */ /* 0x000fe20000300000 */
.L_x_103:
[----:B------:R-:W-:Y:S01]  /*9690*/  LEA R10, R5, R10, 0xe ;  /* 0x0000000a050a7211 */ /* 0x000fe200078e70ff */
[----:B------:R-:W-:Y:S01]  /*96a0*/  UIADD3 UR4, UP0, UR16, 0x1f0, URZ ;  /* 0x000001f010047890 */ /* 0x000fe2000ff1e03f */
[----:B------:R-:W-:Y:S01]  /*96b0*/  R2UR UR9, R8 ;  /* 0x00000000080972ca */ /* 0x000fe200000e0000 */
[----:B------:R-:W-:Y:S01]  /*96c0*/  UMOV UR10, URZ ;  /* 0x0000003f000a7c82 */ /* 0x000fe20008000000 */
[----:B------:R-:W-:Y:S01]  /*96d0*/  R2UR UR8, R10 ;  /* 0x000000000a0872ca */ /* 0x000fe200000e0000 */
[----:B------:R-:W-:Y:S01]  /*96e0*/  UIADD3.X UR5, URZ, UR17, URZ, UP0, !UPT ;  /* 0x000000113f057290 */ /* 0x000fe200087fe43f */
[----:B------:R-:W-:Y:S01]  /*96f0*/  R2UR UR12, R2 ;  /* 0x00000000020c72ca */ /* 0x000fe200000e0000 */
[----:B------:R-:W-:Y:S01]  /*9700*/  UMOV UR6, 0x0 ;  /* 0x0000000000067882 */ /* 0x000fe20000000000 */
[----:B------:R-:W-:Y:S01]  /*9710*/  R2UR UR13, R3 ;  /* 0x00000000030d72ca */ /* 0x000fe200000e0000 */
[----:B------:R-:W-:Y:S01]  /*9720*/  UMOV UR7, 0x10000000 ;  /* 0x1000000000077882 */ /* 0x000fe20000000000 */
[----:B------:R-:W-:Y:S01]  /*9730*/  UMOV UR11, URZ ;  /* 0x0000003f000b7c82 */ /* 0x000fe20008000000 */
[----:B------:R-:W-:Y:S01]  /*9740*/  UMOV UR18, 0x40 ;  /* 0x0000004000127882 */ /* 0x000fe20000000000 */
[----:B------:R-:W-:-:S03]  /*9750*/  IADD3 R5, R5, 0x1, RZ ;  /* 0x0000000105057810 */ /* 0x000fc60007ffe0ff */
[----:B------:R-:W-:Y:S01]  /*9760*/  UIADD3 UR9, UR9, 0x20400, URZ ;  /* 0x0002040009097890 */ /* 0x000fe2000fffe03f */
[C---:B------:R-:W-:Y:S01]  /*9770*/  ISETP.NE.AND P4, PT, R5.reuse, 0x5, PT ;  /* 0x000000050500780c */ /* 0x040fe20003f85270 */
[----:B------:R-:W-:Y:S02]  /*9780*/  UIADD3 UR14, UR8, 0x8000, URZ ;  /* 0x00008000080e7890 */ /* 0x000fe4000fffe03f */
[----:B------:R-:W-:Y:S01]  /*9790*/  UIADD3 UR15, UR8, 0xa000, URZ ;  /* 0x0000a000080f7890 */ /* 0x000fe2000fffe03f */
[----:B------:R-:W-:Y:S02]  /*97a0*/  SEL R7, RZ, 0x1, P4 ;  /* 0x00000001ff077807 */ /* 0x000fe40002000000 */
[----:B------:R-:W-:Y:S02]  /*97b0*/  SEL R5, R5, RZ, P4 ;  /* 0x000000ff05057207 */ /* 0x000fe40002000000 */
[----:B------:R-:W-:Y:S01]  /*97c0*/  UMOV UR8, UR14 ;  /* 0x0000000e00087c82 */ /* 0x000fe20008000000 */
[----:B------:R-:W-:Y:S01]  /*97d0*/  LOP3.LUT R0, R0, R7, RZ, 0x3c, !PT ;  /* 0x0000000700007212 */ /* 0x000fe200078e3cff */
[----:B------:R1:W-:Y:S02]  /*97e0*/  UTMALDG.4D [UR8], [UR4], desc[UR6] ;  /* 0x00000608040075b4 */ /* 0x0003e40008019000 */
[----:B-1----:R-:W-:Y:S01]  /*97f0*/  UMOV UR8, UR15 ;  /* 0x0000000f00087c82 */ /* 0x002fe20008000000 */
[----:B------:R-:W-:-:S02]  /*9800*/  UMOV UR10, UR18 ;  /* 0x00000012000a7c82 */ /* 0x000fc40008000000 */
[----:B------:R1:W-:Y:S02]  /*9810*/  UTMALDG.4D [UR8], [UR4], desc[UR6] ;  /* 0x00000608040075b4 */ /* 0x0003e40008019000 */
[----:B-1----:R-:W-:Y:S01]  /*9820*/  NOP ;  /* 0x0000000000007918 */ /* 0x002fe20000000000 */
.L_x_100:
[----:B------:R-:W-:Y:S05]  /*9830*/  BSYNC B1 ;  /* 0x0000000000017941 */ /* 0x000fea0003800000 */
.L_x_99:
        /* <DEDUP_REMOVED lines=10> */
.L_x_105:
[----:B------:R-:W-:Y:S05]  /*98e0*/  BSYNC B1 ;  /* 0x0000000000017941 */ /* 0x000fea0003800000 */
.L_x_104:
[----:B------:R-:W-:Y:S01]  /*98f0*/  BSSY B1, `(.L_x_107) ;  /* 0x000002e000017945 */ /* 0x000fe20003800000 */
[----:B------:R-:W-:-:S03]  /*9900*/  IMAD.MOV.U32 R9, RZ, RZ, RZ ;  /* 0x000000ffff097224 */ /* 0x000fc600078e00ff */
        /* <DEDUP_REMOVED lines=8> */
.L_x_141:
[----:B------:R-:W-:Y:S01]  /*9990*/  UPRMT UR4, UR19, 0x9910, URZ ;  /* 0x0000991013047896 */ /* 0x000fe2000800003f */
[----:B-1----:R-:W-:-:S03]  /*99a0*/  @P2 MOV R8, 0x4000 ;  /* 0x0000400000082802 */ /* 0x002fc60000000f00 */
[----:B------:R-:W-:Y:S01]  /*99b0*/  UISETP.NE.AND UP0, UPT, UR4, 0x2, UPT ;  /* 0x000000020400788c */ /* 0x000fe2000bf05270 */
[----:B------:R1:W-:Y:S05]  /*99c0*/  @P2 SYNCS.ARRIVE.TRANS64 RZ, [R7+URZ+0x20400], R8 ;  /* 0x0204000807ff29a7 */ /* 0x0003ea000800003f */
[----:B------:R-:W-:-:S13]  /*99d0*/  PLOP3.LUT P3, PT, PT, PT, UP0, 0x80, 0x0 ;  /* 0x000000000000781c */ /* 0x000fda0003f6f008 */
[----:B-1----:R-:W-:Y:S05]  /*99e0*/  @P3 BRA `(.L_x_110) ;  /* 0x0000000000043947 */ /* 0x002fea0003800000 */
[----:B------:R-:W-:Y:S01]  /*99f0*/  BPT.TRAP 0x1 ;  /* 0x000000040000795c */ /* 0x000fe20000300000 */
.L_x_110:
[----:B------:R-:W-:Y:S05]  /*9a00*/  @P0 BRA `(.L_x_111) ;  /* 0x0000000000040947 */ /* 0x000fea0003800000 */
[----:B------:R-:W-:Y:S01]  /*9a10*/  BPT.TRAP 0x1 ;  /* 0x000000040000795c */ /* 0x000fe20000300000 */
.L_x_111:
[----:B------:R-:W-:Y:S01]  /*9a20*/  IMAD R4, R5, 0x4000, R4 ;  /* 0x0000400005047824 */ /* 0x000fe200078e0204 */
[----:B------:R-:W-:Y:S01]  /*9a30*/  R2UR UR9, R7 ;  /* 0x00000000070972ca */ /* 0x000fe200000e0000 */
[----:B------:R-:W-:Y:S01]  /*9a40*/  UIADD3 UR4, UP0, UR16, 0x2f0, URZ ;  /* 0x000002f010047890 */ /* 0x000fe2000ff1e03f */
[----:B------:R-:W-:Y:S01]  /*9a50*/  R2UR UR12, R2 ;  /* 0x00000000020c72ca */ /* 0x000fe200000e0000 */
[----:B------:R-:W-:Y:S01]  /*9a60*/  UMOV UR10, URZ ;  /* 0x0000003f000a7c82 */ /* 0x000fe20008000000 */
[----:B------:R-:W-:Y:S01]  /*9a70*/  R2UR UR8, R4 ;  /* 0x00000000040872ca */ /* 0x000fe200000e0000 */
[----:B------:R-:W-:Y:S01]  /*9a80*/  UIADD3.X UR5, URZ, UR17, URZ, UP0, !UPT ;  /* 0x000000113f057290 */ /* 0x000fe200087fe43f */
[----:B------:R-:W-:Y:S01]  /*9a90*/  R2UR UR13, R3 ;  /* 0x00000000030d72ca */ /* 0x000fe200000e0000 */
[----:B------:R-:W-:Y:S01]  /*9aa0*/  UMOV UR6, 0x0 ;  /* 0x0000000000067882 */ /* 0x000fe20000000000 */
[----:B------:R-:W-:Y:S01]  /*9ab0*/  UMOV UR7, 0x10000000 ;  /* 0x1000000000077882 */ /* 0x000fe20000000000 */
[----:B------:R-:W-:Y:S01]  /*9ac0*/  UMOV UR11, URZ ;  /* 0x0000003f000b7c82 */ /* 0x000fe20008000000 */
[----:B------:R-:W-:Y:S01]  /*9ad0*/  UMOV UR18, 0x40 ;  /* 0x0000004000127882 */ /* 0x000fe20000000000 */
[----:B------:R-:W-:-:S02]  /*9ae0*/  IADD3 R5, R5, 0x1, RZ ;  /* 0x0000000105057810 */ /* 0x000fc40007ffe0ff */
[----:B------:R-:W-:Y:S01]  /*9af0*/  UIADD3 UR9, UR9, 0x20400, URZ ;  /* 0x0002040009097890 */ /* 0x000fe2000fffe03f */
[----:B------:R-:W-:Y:S02]  /*9b00*/  MOV R9, 0x1 ;  /* 0x0000000100097802 */ /* 0x000fe40000000f00 */
        /* <DEDUP_REMOVED lines=11> */
[----:B--2---:R-:W-:Y:S01]  /*9bc0*/  NOP ;  /* 0x0000000000007918 */ /* 0x004fe20000000000 */
.L_x_108:
[----:B------:R-:W-:Y:S05]  /*9bd0*/  BSYNC B1 ;  /* 0x0000000000017941 */ /* 0x000fea0003800000 */
.L_x_107:
[----:B------:R-:W-:-:S13]  /*9be0*/  ISETP.GE.AND P3, PT, R6, 0x41, PT ;  /* 0x000000410600780c */ /* 0x000fda0003f66270 */
[----:B------:R-:W-:Y:S05]  /*9bf0*/  @!P3 BRA `(.L_x_112) ;  /* 0x000000040098b947 */ /* 0x000fea0003800000 */
[----:B------:R-:W-:Y:S01]  /*9c00*/  VIADD R6, R6, 0x3f ;  /* 0x0000003f06067836 */ /* 0x000fe20000000000 */
[----:B------:R-:W-:Y:S04]  /*9c10*/  BSSY B1, `(.L_x_112) ;  /* 0x0000064000017945 */ /* 0x000fe80003800000 */
[----:B-1----:R-:W-:-:S04]  /*9c20*/  SHF.R.S32.HI R7, RZ, 0x1f, R6 ;  /* 0x0000001fff077819 */ /* 0x002fc80000011406 */
[----:B------:R-:W-:-:S04]  /*9c30*/  LEA.HI R4, R7, R6, RZ, 0x6 ;  /* 0x0000000607047211 */ /* 0x000fc800078f30ff */
[----:B------:R-:W-:-:S04]  /*9c40*/  SHF.R.S32.HI R4, RZ, 0x6, R4 ;  /* 0x00000006ff047819 */ /* 0x000fc80000011404 */
[----:B------:R-:W-:-:S07]  /*9c50*/  SHF.L.U32 R4, R4, 0x1, RZ ;  /* 0x0000000104047819 */ /* 0x000fce00000006ff */
.L_x_123:
[----:B------:R-:W-:Y:S04]  /*9c60*/  BSSY B2, `(.L_x_113) ;  /* 0x000002c000027945 */ /* 0x000fe80003800000 */
[----:B------:R-:W-:Y:S05]  /*9c70*/  @!P6 BRA `(.L_x_114) ;  /* 0x0000000000a8e947 */ /* 0x000fea0003800000 */
[----:B------:R-:W1:Y:S01]  /*9c80*/  S2R R7, SR_CgaCtaId ;  /* 0x0000000000077919 */ /* 0x000e620000008800 */
[----:B------:R-:W-:Y:S02]  /*9c90*/  MOV R6, 0x400 ;  /* 0x0000040000067802 */ /* 0x000fe40000000f00 */
[----:B------:R-:W-:Y:S02]  /*9ca0*/  SHF.L.U32 R8, R0, 0x1f, RZ ;  /* 0x0000001f00087819 */ /* 0x000fe400000006ff */
[----:B-1----:R-:W-:-:S04]  /*9cb0*/  LEA R6, R7, R6, 0x18 ;  /* 0x0000000607067211 */ /* 0x002fc800078ec0ff */
[----:B------:R-:W-:-:S04]  /*9cc0*/  LEA R7, R5, R6, 0x3 ;  /* 0x0000000605077211 */ /* 0x000fc800078e18ff */
[----:B------:R-:W1:Y:S02]  /*9cd0*/  SYNCS.PHASECHK.TRANS64.TRYWAIT P3, [R7+URZ+0x20428], R8 ;  /* 0x02042808070075a7 */ /* 0x000e64000806017f */
[----:B-1----:R-:W-:Y:S05]  /*9ce0*/  @!P3 BRA `(.L_x_115) ;  /* 0x0000000c0008b947 */ /* 0x002fea0003800000 */
.L_x_142:
[----:B------:R-:W-:Y:S01]  /*9cf0*/  UPRMT UR4, UR19, 0x9910, URZ ;  /* 0x0000991013047896 */ /* 0x000fe2000800003f */
[----:B-1----:R-:W-:-:S03]  /*9d00*/  @P2 IMAD.MOV.U32 R8, RZ, RZ, 0x4000 ;  /* 0x00004000ff082424 */ /* 0x002fc600078e00ff */
[----:B------:R-:W-:Y:S01]  /*9d10*/  UISETP.NE.AND UP0, UPT, UR4, 0x2, UPT ;  /* 0x000000020400788c */ /* 0x000fe2000bf05270 */
[----:B------:R1:W-:Y:S05]  /*9d20*/  @P2 SYNCS.ARRIVE.TRANS64 RZ, [R7+URZ+0x20400], R8 ;  /* 0x0204000807ff29a7 */ /* 0x0003ea000800003f */
[----:B------:R-:W-:-:S13]  /*9d30*/  PLOP3.LUT P3, PT, PT, PT, UP0, 0x80, 0x0 ;  /* 0x000000000000781c */ /* 0x000fda0003f6f008 */
[----:B-1----:R-:W-:Y:S05]  /*9d40*/  @P3 BRA `(.L_x_116) ;  /* 0x0000000000043947 */ /* 0x002fea0003800000 */
[----:B------:R-:W-:Y:S01]  /*9d50*/  BPT.TRAP 0x1 ;  /* 0x000000040000795c */ /* 0x000fe20000300000 */
.L_x_116:
[----:B------:R-:W-:Y:S05]  /*9d60*/  @P0 BRA `(.L_x_117) ;  /* 0x0000000000040947 */ /* 0x000fea0003800000 */
[----:B------:R-:W-:Y:S01]  /*9d70*/  BPT.TRAP 0x1 ;  /* 0x000000040000795c */ /* 0x000fe20000300000 */
.L_x_117:
        /* <DEDUP_REMOVED lines=10> */
[----:B------:R-:W-:-:S02]  /*9e20*/  R2UR UR13, R3 ;  /* 0x00000000030d72ca */ /* 0x000fc400000e0000 */
[----:B------:R-:W-:-:S03]  /*9e30*/  IADD3 R5, R5, 0x1, RZ ;  /* 0x0000000105057810 */ /* 0x000fc60007ffe0ff */
[----:B------:R-:W-:Y:S01]  /*9e40*/  UIADD3 UR9, UR9, 0x20400, URZ ;  /* 0x0002040009097890 */ /* 0x000fe2000fffe03f */
[C---:B------:R-:W-:Y:S01]  /*9e50*/  ISETP.NE.AND P3, PT, R5.reuse, 0x5, PT ;  /* 0x000000050500780c */ /* 0x040fe20003f65270 */
[----:B------:R-:W-:Y:S02]  /*9e60*/  UIADD3 UR8, UR6, 0x8000, URZ ;  /* 0x0000800006087890 */ /* 0x000fe4000fffe03f */
[----:B------:R-:W-:Y:S01]  /*9e70*/  USHF.L.U32 UR11, UR11, 0x6, URZ ;  /* 0x000000060b0b7899 */ /* 0x000fe2000800063f */
[----:B------:R-:W-:Y:S01]  /*9e80*/  SEL R7, RZ, 0x1, P3 ;  /* 0x00000001ff077807 */ /* 0x000fe20001800000 */
[----:B------:R-:W-:Y:S01]  /*9e90*/  UIADD3 UR14, UR6, 0xa000, URZ ;  /* 0x0000a000060e7890 */ /* 0x000fe2000fffe03f */
[----:B------:R-:W-:Y:S02]  /*9ea0*/  SEL R5, R5, RZ, P3 ;  /* 0x000000ff05057207 */ /* 0x000fe40001800000 */
[----:B------:R-:W-:Y:S01]  /*9eb0*/  UMOV UR6, 0x0 ;  /* 0x0000000000067882 */ /* 0x000fe20000000000 */
[----:B------:R-:W-:-:S03]  /*9ec0*/  LOP3.LUT R0, R0, R7, RZ, 0x3c, !PT ;  /* 0x0000000700007212 */ /* 0x000fc600078e3cff */
[----:B------:R1:W-:Y:S02]  /*9ed0*/  UTMALDG.4D [UR8], [UR4], desc[UR6] ;  /* 0x00000608040075b4 */ /* 0x0003e40008019000 */
[----:B-1----:R-:W-:Y:S01]  /*9ee0*/  UMOV UR8, UR14 ;  /* 0x0000000e00087c82 */ /* 0x002fe20008000000 */
[----:B------:R-:W-:Y:S02]  /*9ef0*/  UMOV UR10, UR15 ;  /* 0x0000000f000a7c82 */ /* 0x000fe40008000000 */
[----:B------:R1:W-:Y:S02]  /*9f00*/  UTMALDG.4D [UR8], [UR4], desc[UR6] ;  /* 0x00000608040075b4 */ /* 0x0003e40008019000 */
[----:B-1----:R-:W-:Y:S01]  /*9f10*/  NOP ;  /* 0x0000000000007918 */ /* 0x002fe20000000000 */
.L_x_114:
[----:B------:R-:W-:Y:S05]  /*9f20*/  BSYNC B2 ;  /* 0x0000000000027941 */ /* 0x000fea0003800000 */
.L_x_113:
[----:B------:R-:W-:Y:S01]  /*9f30*/  ISETP.LT.OR P3, PT, R4, 0x4, !P6 ;  /* 0x000000040400780c */ /* 0x000fe20007761670 */
[----:B------:R-:W-:-:S12]  /*9f40*/  BSSY B2, `(.L_x_118) ;  /* 0x000002d000027945 */ /* 0x000fd80003800000 */
[----:B------:R-:W-:Y:S05]  /*9f50*/  @P3 BRA `(.L_x_119) ;  /* 0x0000000000ac3947 */ /* 0x000fea0003800000 */
[----:B------:R-:W1:Y:S01]  /*9f60*/  S2R R7, SR_CgaCtaId ;  /* 0x0000000000077919 */ /* 0x000e620000008800 */
[----:B------:R-:W-:Y:S02]  /*9f70*/  MOV R6, 0x400 ;  /* 0x0000040000067802 */ /* 0x000fe40000000f00 */
[----:B------:R-:W-:Y:S02]  /*9f80*/  SHF.L.U32 R8, R0, 0x1f, RZ ;  /* 0x0000001f00087819 */ /* 0x000fe400000006ff */
[----:B-1----:R-:W-:-:S05]  /*9f90*/  LEA R6, R7, R6, 0x18 ;  /* 0x0000000607067211 */ /* 0x002fca00078ec0ff */
[----:B------:R-:W-:-:S04]  /*9fa0*/  IMAD R7, R5, 0x8, R6 ;  /* 0x0000000805077824 */ /* 0x000fc800078e0206 */
[----:B------:R-:W1:Y:S02]  /*9fb0*/  SYNCS.PHASECHK.TRANS64.TRYWAIT P3, [R7+URZ+0x20428], R8 ;  /* 0x02042808070075a7 */ /* 0x000e64000806017f */
[----:B-1----:R-:W-:Y:S05]  /*9fc0*/  @!P3 BRA `(.L_x_120) ;  /* 0x000000080064b947 */ /* 0x002fea0003800000 */
.L_x_143:
[----:B------:R-:W-:Y:S01]  /*9fd0*/  UPRMT UR4, UR19, 0x9910, URZ ;  /* 0x0000991013047896 */ /* 0x000fe2000800003f */
[----:B-1----:R-:W-:-:S03]  /*9fe0*/  @P1 MOV R8, 0x4000 ;  /* 0x0000400000081802 */ /* 0x002fc60000000f00 */
[----:B------:R-:W-:Y:S01]  /*9ff0*/  UISETP.NE.AND UP0, UPT, UR4, 0x2, UPT ;  /* 0x000000020400788c */ /* 0x000fe2000bf05270 */
[----:B------:R1:W-:Y:S05]  /*a000*/  @P1 SYNCS.ARRIVE.TRANS64 RZ, [R7+URZ+0x20400], R8 ;  /* 0x0204000807ff19a7 */ /* 0x0003ea000800003f */
[----:B------:R-:W-:-:S13]  /*a010*/  PLOP3.LUT P3, PT, PT, PT, UP0, 0x80, 0x0 ;  /* 0x000000000000781c */ /* 0x000fda0003f6f008 */
[----:B-1----:R-:W-:Y:S05]  /*a020*/  @P3 BRA `(.L_x_121) ;  /* 0x0000000000043947 */ /* 0x002fea0003800000 */
[----:B------:R-:W-:Y:S01]  /*a030*/  BPT.TRAP 0x1 ;  /* 0x000000040000795c */ /* 0x000fe20000300000 */
.L_x_121:
[----:B------:R-:W-:Y:S05]  /*a040*/  @P0 BRA `(.L_x_122) ;  /* 0x0000000000040947 */ /* 0x000fea0003800000 */
[----:B------:R-:W-:Y:S01]  /*a050*/  BPT.TRAP 0x1 ;  /* 0x000000040000795c */ /* 0x000fe20000300000 */
.L_x_122:
        /* <DEDUP_REMOVED lines=10> */
[----:B------:R-:W-:Y:S01]  /*a100*/  R2UR UR13, R3 ;  /* 0x00000000030d72ca */ /* 0x000fe200000e0000 */
[----:B------:R-:W-:Y:S01]  /*a110*/  VIADD R5, R5, 0x1 ;  /* 0x0000000105057836 */ /* 0x000fe20000000000 */
        /* <DEDUP_REMOVED lines=15> */
.L_x_119:
[----:B------:R-:W-:Y:S05]  /*a210*/  BSYNC B2 ;  /* 0x0000000000027941 */ /* 0x000fea0003800000 */
.L_x_118:
[C---:B------:R-:W-:Y:S02]  /*a220*/  ISETP.GT.AND P3, PT, R4.reuse, 0x4, PT ;  /* 0x000000040400780c */ /* 0x040fe40003f64270 */
[----:B------:R-:W-:-:S11]  /*a230*/  IADD3 R4, R4, -0x2, RZ ;  /* 0xfffffffe04047810 */ /* 0x000fd60007ffe0ff */
[----:B------:R-:W-:Y:S05]  /*a240*/  @P3 BRA `(.L_x_123) ;  /* 0xfffffff800843947 */ /* 0x000fea000383ffff */
[----:B------:R-:W-:Y:S05]  /*a250*/  BSYNC B1 ;  /* 0x0000000000017941 */ /* 0x000fea0003800000 */
.L_x_112:
[----:B------:R-:W-:Y:S01]  /*a260*/  VIADD R17, R17, UR20 ;  /* 0x0000001411117c36 */ /* 0x000fe20008000000 */
[----:B------:R-:W-:Y:S01]  /*a270*/  ULDC UR4, c[0x0][0xa00] ;  /* 0x0002800000047ab9 */ /* 0x000fe20000000800 */
[----:B-1----:R-:W-:-:S03]  /*a280*/  PRMT R4, RZ, 0x7610, R4 ;  /* 0x00007610ff047816 */ /* 0x002fc60000000004 */
[----:B------:R-:W-:-:S13]  /*a290*/  ISETP.GE.AND P3, PT, R17, UR4, PT ;  /* 0x0000000411007c0c */ /* 0x000fda000bf66270 */
[----:B------:R-:W-:Y:S05]  /*a2a0*/  @!P3 BRA `(.L_x_124) ;  /* 0xfffffff00040b947 */ /* 0x000fea000383ffff */
[----:B------:R-:W-:Y:S05]  /*a2b0*/  BSYNC B0 ;  /* 0x0000000000007941 */ /* 0x000fea0003800000 */
.L_x_97:
[----:B------:R-:W-:Y:S05]  /*a2c0*/  EXIT ;  /* 0x000000000000794d */ /* 0x000fea0003800000 */
.L_x_17:
[----:B-1----:R-:W-:-:S04]  /*a2d0*/  MOV R3, UR4 ;  /* 0x0000000400037c02 */ /* 0x002fc80008000f00 */
[----:B------:R1:W2:Y:S03]  /*a2e0*/  SYNCS.PHASECHK.TRANS64.TRYWAIT P1, [R3+URZ+0x20450], R0 ;  /* 0x02045000030075a7 */ /* 0x0002a6000802017f */
[----:B--2---:R-:W-:Y:S05]  /*a2f0*/  @!P1 NANOSLEEP.SYNCS 0x989680 ;  /* 0x009896800000995d */ /* 0x004fea0003900000 */
[----:B------:R-:W2:Y:S02]  /*a300*/  @!P1 SYNCS.PHASECHK.TRANS64 P1, [R3+URZ+0x20450], R0 ;  /* 0x02045000030095a7 */ /* 0x000ea4000802007f */
[----:B--2---:R-:W-:Y:S05]  /*a310*/  @!P1 BRA `(.L_x_17) ;  /* 0xfffffffc00ec9947 */ /* 0x004fea000383ffff */
[----:B------:R-:W-:Y:S05]  /*a320*/  BRA `(.L_x_125) ;  /* 0xffffff6c00ec7947 */ /* 0x000fea000383ffff */
.L_x_19:
[----:B-1----:R-:W-:-:S04]  /*a330*/  MOV R5, UR58 ;  /* 0x0000003a00057c02 */ /* 0x002fc80008000f00 */
[----:B------:R1:W2:Y:S03]  /*a340*/  SYNCS.PHASECHK.TRANS64.TRYWAIT P1, [R5+URZ+0x20400], R0 ;  /* 0x02040000050075a7 */ /* 0x0002a6000802017f */
[----:B--2---:R-:W-:Y:S05]  /*a350*/  @!P1 NANOSLEEP.SYNCS 0x989680 ;  /* 0x009896800000995d */ /* 0x004fea0003900000 */
[----:B------:R-:W2:Y:S02]  /*a360*/  @!P1 SYNCS.PHASECHK.TRANS64 P1, [R5+URZ+0x20400], R0 ;  /* 0x02040000050095a7 */ /* 0x000ea4000802007f */
[----:B--2---:R-:W-:Y:S05]  /*a370*/  @!P1 BRA `(.L_x_19) ;  /* 0xfffffffc00ec9947 */ /* 0x004fea000383ffff */
[----:B------:R-:W-:Y:S05]  /*a380*/  BRA `(.L_x_126) ;  /* 0xffffff7000007947 */ /* 0x000fea000383ffff */
.L_x_20:
[----:B-1----:R-:W-:-:S04]  /*a390*/  IMAD.U32 R0, RZ, RZ, UR40 ;  /* 0x00000028ff007e24 */ /* 0x002fc8000f8e00ff */
[----:B------:R1:W2:Y:S03]  /*a3a0*/  SYNCS.PHASECHK.TRANS64.TRYWAIT P1, [R0+URZ+-0x8], R3 ;  /* 0xfffff803000075a7 */ /* 0x0002a6000802017f */
[----:B--2---:R-:W-:Y:S05]  /*a3b0*/  @!P1 NANOSLEEP.SYNCS 0x989680 ;  /* 0x009896800000995d */ /* 0x004fea0003900000 */
[----:B------:R-:W2:Y:S02]  /*a3c0*/  @!P1 SYNCS.PHASECHK.TRANS64 P1, [R0+URZ+-0x8], R3 ;  /* 0xfffff803000095a7 */ /* 0x000ea4000802007f */
[----:B--2---:R-:W-:Y:S05]  /*a3d0*/  @!P1 BRA `(.L_x_20) ;  /* 0xfffffffc00ec9947 */ /* 0x004fea000383ffff */
[----:B------:R-:W-:Y:S05]  /*a3e0*/  BRA `(.L_x_127) ;  /* 0xffffff6c00f07947 */ /* 0x000fea000383ffff */
.L_x_22:
[----:B-1----:R-:W-:-:S04]  /*a3f0*/  MOV R8, UR6 ;  /* 0x0000000600087c02 */ /* 0x002fc80008000f00 */
[----:B------:R1:W2:Y:S03]  /*a400*/  SYNCS.PHASECHK.TRANS64.TRYWAIT P1, [R8+URZ+0x20400], R7 ;  /* 0x02040007080075a7 */ /* 0x0002a6000802017f */
[----:B--2---:R-:W-:Y:S05]  /*a410*/  @!P1 NANOSLEEP.SYNCS 0x989680 ;  /* 0x009896800000995d */ /* 0x004fea0003900000 */
[----:B------:R-:W2:Y:S02]  /*a420*/  @!P1 SYNCS.PHASECHK.TRANS64 P1, [R8+URZ+0x20400], R7 ;  /* 0x02040007080095a7 */ /* 0x000ea4000802007f */
[----:B--2---:R-:W-:Y:S05]  /*a430*/  @!P1 BRA `(.L_x_22) ;  /* 0xfffffffc00ec9947 */ /* 0x004fea000383ffff */
[----:B------:R-:W-:Y:S05]  /*a440*/  BRA `(.L_x_128) ;  /* 0xffffff8400e07947 */ /* 0x000fea000383ffff */
.L_x_27:
[----:B-1----:R-:W-:-:S04]  /*a450*/  MOV R5, UR6 ;  /* 0x0000000600057c02 */ /* 0x002fc80008000f00 */
[----:B------:R1:W2:Y:S03]  /*a460*/  SYNCS.PHASECHK.TRANS64.TRYWAIT P2, [R5+URZ+0x20400], R4 ;  /* 0x02040004050075a7 */ /* 0x0002a6000804017f */
[----:B--2---:R-:W-:Y:S05]  /*a470*/  @!P2 NANOSLEEP.SYNCS 0x989680 ;  /* 0x009896800000a95d */ /* 0x004fea0003900000 */
[----:B------:R-:W2:Y:S02]  /*a480*/  @!P2 SYNCS.PHASECHK.TRANS64 P2, [R5+URZ+0x20400], R4 ;  /* 0x020400040500a5a7 */ /* 0x000ea4000804007f */
[----:B--2---:R-:W-:Y:S05]  /*a490*/  @!P2 BRA `(.L_x_27) ;  /* 0xfffffffc00eca947 */ /* 0x004fea000383ffff */
[----:B------:R-:W-:Y:S05]  /*a4a0*/  BRA `(.L_x_129) ;  /* 0xffffff8800987947 */ /* 0x000fea000383ffff */
.L_x_31:
[----:B-1----:R-:W-:-:S04]  /*a4b0*/  IMAD.U32 R9, RZ, RZ, UR6 ;  /* 0x00000006ff097e24 */ /* 0x002fc8000f8e00ff */
[----:B------:R1:W2:Y:S03]  /*a4c0*/  SYNCS.PHASECHK.TRANS64.TRYWAIT P2, [R9+URZ+0x20400], R10 ;  /* 0x0204000a090075a7 */ /* 0x0002a6000804017f */
[----:B--2---:R-:W-:Y:S05]  /*a4d0*/  @!P2 NANOSLEEP.SYNCS 0x989680 ;  /* 0x009896800000a95d */ /* 0x004fea0003900000 */
[----:B------:R-:W2:Y:S02]  /*a4e0*/  @!P2 SYNCS.PHASECHK.TRANS64 P2, [R9+URZ+0x20400], R10 ;  /* 0x0204000a0900a5a7 */ /* 0x000ea4000804007f */
[----:B--2---:R-:W-:Y:S05]  /*a4f0*/  @!P2 BRA `(.L_x_31) ;  /* 0xfffffffc00eca947 */ /* 0x004fea000383ffff */
[----:B------:R-:W-:Y:S05]  /*a500*/  BRA `(.L_x_30) ;  /* 0xffffffa000807947 */ /* 0x000fea000383ffff */
.L_x_39:
[----:B-1----:R-:W-:-:S04]  /*a510*/  MOV R5, UR6 ;  /* 0x0000000600057c02 */ /* 0x002fc80008000f00 */
[----:B------:R1:W2:Y:S03]  /*a520*/  SYNCS.PHASECHK.TRANS64.TRYWAIT P2, [R5+URZ+0x20400], R4 ;  /* 0x02040004050075a7 */ /* 0x0002a6000804017f */
[----:B--2---:R-:W-:Y:S05]  /*a530*/  @!P2 NANOSLEEP.SYNCS 0x989680 ;  /* 0x009896800000a95d */ /* 0x004fea0003900000 */
[----:B------:R-:W2:Y:S02]  /*a540*/  @!P2 SYNCS.PHASECHK.TRANS64 P2, [R5+URZ+0x20400], R4 ;  /* 0x020400040500a5a7 */ /* 0x000ea4000804007f */
[----:B--2---:R-:W-:Y:S05]  /*a550*/  @!P2 BRA `(.L_x_39) ;  /* 0xfffffffc00eca947 */ /* 0x004fea000383ffff */
[----:B------:R-:W-:Y:S05]  /*a560*/  BRA `(.L_x_130) ;  /* 0xffffffa400747947 */ /* 0x000fea000383ffff */
.L_x_43:
[----:B-1----:R-:W-:-:S04]  /*a570*/  MOV R9, UR6 ;  /* 0x0000000600097c02 */ /* 0x002fc80008000f00 */
[----:B------:R1:W2:Y:S03]  /*a580*/  SYNCS.PHASECHK.TRANS64.TRYWAIT P2, [R9+URZ+0x20400], R8 ;  /* 0x02040008090075a7 */ /* 0x0002a6000804017f */
[----:B--2---:R-:W-:Y:S05]  /*a590*/  @!P2 NANOSLEEP.SYNCS 0x989680 ;  /* 0x009896800000a95d */ /* 0x004fea0003900000 */
[----:B------:R-:W2:Y:S02]  /*a5a0*/  @!P2 SYNCS.PHASECHK.TRANS64 P2, [R9+URZ+0x20400], R8 ;  /* 0x020400080900a5a7 */ /* 0x000ea4000804007f */
[----:B--2---:R-:W-:Y:S05]  /*a5b0*/  @!P2 BRA `(.L_x_43) ;  /* 0xfffffffc00eca947 */ /* 0x004fea000383ffff */
[----:B------:R-:W-:Y:S05]  /*a5c0*/  BRA `(.L_x_42) ;  /* 0xffffffc000607947 */ /* 0x000fea000383ffff */
.L_x_63:
[----:B-1----:R-:W-:-:S04]  /*a5d0*/  IMAD.U32 R3, RZ, RZ, UR40 ;  /* 0x00000028ff037e24 */ /* 0x002fc8000f8e00ff */
[----:B------:R1:W2:Y:S03]  /*a5e0*/  SYNCS.PHASECHK.TRANS64.TRYWAIT P1, [R3+URZ+0x8], R0 ;  /* 0x00000800030075a7 */ /* 0x0002a6000802017f */
[----:B--2---:R-:W-:Y:S05]  /*a5f0*/  @!P1 NANOSLEEP.SYNCS 0x989680 ;  /* 0x009896800000995d */ /* 0x004fea0003900000 */
[----:B------:R-:W2:Y:S02]  /*a600*/  @!P1 SYNCS.PHASECHK.TRANS64 P1, [R3+URZ+0x8], R0 ;  /* 0x00000800030095a7 */ /* 0x000ea4000802007f */
[----:B--2---:R-:W-:Y:S05]  /*a610*/  @!P1 BRA `(.L_x_63) ;  /* 0xfffffffc00ec9947 */ /* 0x004fea000383ffff */
[----:B------:R-:W-:Y:S05]  /*a620*/  BRA `(.L_x_131) ;  /* 0xffffffcc00447947 */ /* 0x000fea000383ffff */
.L_x_82:
[----:B------:R-:W-:Y:S01]  /*a630*/  BSSY B1, `(.L_x_132) ;  /* 0x0000006000017945 */ /* 0x000fe20003800000 */
[----:B------:R-:W-:-:S07]  /*a640*/  MOV R15, 0xffffffff ;  /* 0xffffffff000f7802 */ /* 0x000fce0000000f00 */
[----:B------:R-:W-:Y:S05]  /*a650*/  WARPSYNC.COLLECTIVE R15, `(.L_x_133) ;  /* 0x000000000f0c7348 */ /* 0x000fea0003c00000 */
[----:B------:R-:W-:Y:S02]  /*a660*/  ELECT P6, UR62, PT ;  /* 0x00000000003e782f */ /* 0x000fe400038c0000 */
[----:B------:R-:W-:Y:S01]  /*a670*/  MOV R14, UR62 ;  /* 0x0000003e000e7c02 */ /* 0x000fe20008000f00 */
[----:B------:R-:W-:Y:S10]  /*a680*/  ENDCOLLECTIVE ;  /* 0x000000000000791b */ /* 0x000ff40003800000 */
.L_x_133:
[----:B------:R-:W-:Y:S05]  /*a690*/  BSYNC B1 ;  /* 0x0000000000017941 */ /* 0x000fea0003800000 */
.L_x_132:
[----:B------:R-:W-:Y:S05]  /*a6a0*/  BRA `(.L_x_134) ;  /* 0xffffffe400507947 */ /* 0x000fea000383ffff */
.L_x_85:
[----:B-1----:R1:W2:Y:S02]  /*a6b0*/  SYNCS.PHASECHK.TRANS64.TRYWAIT P2, [R7+URZ+0x20460], R6 ;  /* 0x02046006070075a7 */ /* 0x0022a4000804017f */
[----:B--2---:R-:W-:Y:S05]  /*a6c0*/  @!P2 NANOSLEEP.SYNCS 0x989680 ;  /* 0x009896800000a95d */ /* 0x004fea0003900000 */
[----:B------:R-:W2:Y:S02]  /*a6d0*/  @!P2 SYNCS.PHASECHK.TRANS64 P2, [R7+URZ+0x20460], R6 ;  /* 0x020460060700a5a7 */ /* 0x000ea4000804007f */
[----:B--2---:R-:W-:Y:S05]  /*a6e0*/  @!P2 BRA `(.L_x_85) ;  /* 0xfffffffc00f0a947 */ /* 0x004fea000383ffff */
[----:B------:R-:W-:Y:S05]  /*a6f0*/  BRA `(.L_x_135) ;  /* 0xffffffe400707947 */ /* 0x000fea000383ffff */
.L_x_90:
[----:B-1----:R1:W2:Y:S02]  /*a700*/  SYNCS.PHASECHK.TRANS64.TRYWAIT P2, [R7+URZ+0x204b0], R4 ;  /* 0x0204b004070075a7 */ /* 0x0022a4000804017f */
[----:B--2---:R-:W-:Y:S05]  /*a710*/  @!P2 NANOSLEEP.SYNCS 0x989680 ;  /* 0x009896800000a95d */ /* 0x004fea0003900000 */
[----:B------:R-:W2:Y:S02]  /*a720*/  @!P2 SYNCS.PHASECHK.TRANS64 P2, [R7+URZ+0x204b0], R4 ;  /* 0x0204b0040700a5a7 */ /* 0x000ea4000804007f */
[----:B--2---:R-:W-:Y:S05]  /*a730*/  @!P2 BRA `(.L_x_90) ;  /* 0xfffffffc00f0a947 */ /* 0x004fea000383ffff */
[----:B------:R-:W-:Y:S05]  /*a740*/  BRA `(.L_x_89) ;  /* 0xffffffe800147947 */ /* 0x000fea000383ffff */
.L_x_93:
[----:B-1----:R1:W2:Y:S02]  /*a750*/  SYNCS.PHASECHK.TRANS64.TRYWAIT P2, [R4+URZ+0x20460], R9 ;  /* 0x02046009040075a7 */ /* 0x0022a4000804017f */
[----:B--2---:R-:W-:Y:S05]  /*a760*/  @!P2 NANOSLEEP.SYNCS 0x989680 ;  /* 0x009896800000a95d */ /* 0x004fea0003900000 */
[----:B------:R-:W2:Y:S02]  /*a770*/  @!P2 SYNCS.PHASECHK.TRANS64 P2, [R4+URZ+0x20460], R9 ;  /* 0x020460090400a5a7 */ /* 0x000ea4000804007f */
[----:B--2---:R-:W-:Y:S05]  /*a780*/  @!P2 BRA `(.L_x_93) ;  /* 0xfffffffc00f0a947 */ /* 0x004fea000383ffff */
[----:B------:R-:W-:Y:S05]  /*a790*/  BRA `(.L_x_136) ;  /* 0xffffffe800287947 */ /* 0x000fea000383ffff */
.L_x_98:
[----:B------:R-:W-:Y:S01]  /*a7a0*/  BSSY B1, `(.L_x_137) ;  /* 0x0000006000017945 */ /* 0x000fe20003800000 */
[----:B------:R-:W-:-:S07]  /*a7b0*/  MOV R15, 0xffffffff ;  /* 0xffffffff000f7802 */ /* 0x000fce0000000f00 */
[----:B------:R-:W-:Y:S05]  /*a7c0*/  WARPSYNC.COLLECTIVE R15, `(.L_x_138) ;  /* 0x000000000f0c7348 */ /* 0x000fea0003c00000 */
[----:B------:R-:W-:Y:S02]  /*a7d0*/  ELECT P6, UR62, PT ;  /* 0x00000000003e782f */ /* 0x000fe400038c0000 */
[----:B------:R-:W-:Y:S01]  /*a7e0*/  MOV R14, UR62 ;  /* 0x0000003e000e7c02 */ /* 0x000fe20008000f00 */
[----:B------:R-:W-:Y:S10]  /*a7f0*/  ENDCOLLECTIVE ;  /* 0x000000000000791b */ /* 0x000ff40003800000 */
.L_x_138:
[----:B------:R-:W-:Y:S05]  /*a800*/  BSYNC B1 ;  /* 0x0000000000017941 */ /* 0x000fea0003800000 */
.L_x_137:
[----:B------:R-:W-:Y:S05]  /*a810*/  BRA `(.L_x_139) ;  /* 0xffffffec004c7947 */ /* 0x000fea000383ffff */
.L_x_101:
[----:B-1----:R1:W2:Y:S02]  /*a820*/  SYNCS.PHASECHK.TRANS64.TRYWAIT P4, [R8+URZ+0x20428], R7 ;  /* 0x02042807080075a7 */ /* 0x0022a4000808017f */
[----:B--2---:R-:W-:Y:S05]  /*a830*/  @!P4 NANOSLEEP.SYNCS 0x989680 ;  /* 0x009896800000c95d */ /* 0x004fea0003900000 */
[----:B------:R-:W2:Y:S02]  /*a840*/  @!P4 SYNCS.PHASECHK.TRANS64 P4, [R8+URZ+0x20428], R7 ;  /* 0x020428070800c5a7 */ /* 0x000ea4000808007f */
[----:B--2---:R-:W-:Y:S05]  /*a850*/  @!P4 BRA `(.L_x_101) ;  /* 0xfffffffc00f0c947 */ /* 0x004fea000383ffff */
[----:B------:R-:W-:Y:S05]  /*a860*/  BRA `(.L_x_140) ;  /* 0xffffffec00647947 */ /* 0x000fea000383ffff */
.L_x_106:
[----:B-1----:R1:W2:Y:S02]  /*a870*/  SYNCS.PHASECHK.TRANS64.TRYWAIT P4, [R4+URZ+0x204b0], R7 ;  /* 0x0204b007040075a7 */ /* 0x0022a4000808017f */
[----:B--2---:R-:W-:Y:S05]  /*a880*/  @!P4 NANOSLEEP.SYNCS 0x989680 ;  /* 0x009896800000c95d */ /* 0x004fea0003900000 */
[----:B------:R-:W2:Y:S02]  /*a890*/  @!P4 SYNCS.PHASECHK.TRANS64 P4, [R4+URZ+0x204b0], R7 ;  /* 0x0204b0070400c5a7 */ /* 0x000ea4000808007f */
[----:B--2---:R-:W-:Y:S05]  /*a8a0*/  @!P4 BRA `(.L_x_106) ;  /* 0xfffffffc00f0c947 */ /* 0x004fea000383ffff */
[----:B------:R-:W-:Y:S05]  /*a8b0*/  BRA `(.L_x_105) ;  /* 0xfffffff000087947 */ /* 0x000fea000383ffff */
.L_x_109:
[----:B-1----:R1:W2:Y:S02]  /*a8c0*/  SYNCS.PHASECHK.TRANS64.TRYWAIT P3, [R7+URZ+0x20428], R8 ;  /* 0x02042808070075a7 */ /* 0x0022a4000806017f */
[----:B--2---:R-:W-:Y:S05]  /*a8d0*/  @!P3 NANOSLEEP.SYNCS 0x989680 ;  /* 0x009896800000b95d */ /* 0x004fea0003900000 */
[----:B------:R-:W2:Y:S02]  /*a8e0*/  @!P3 SYNCS.PHASECHK.TRANS64 P3, [R7+URZ+0x20428], R8 ;  /* 0x020428080700b5a7 */ /* 0x000ea4000806007f */
[----:B--2---:R-:W-:Y:S05]  /*a8f0*/  @!P3 BRA `(.L_x_109) ;  /* 0xfffffffc00f0b947 */ /* 0x004fea000383ffff */
[----:B------:R-:W-:Y:S05]  /*a900*/  BRA `(.L_x_141) ;  /* 0xfffffff000207947 */ /* 0x000fea000383ffff */
.L_x_115:
[----:B-1----:R1:W2:Y:S02]  /*a910*/  SYNCS.PHASECHK.TRANS64.TRYWAIT P3, [R7+URZ+0x20428], R8 ;  /* 0x02042808070075a7 */ /* 0x0022a4000806017f */
[----:B--2---:R-:W-:Y:S05]  /*a920*/  @!P3 NANOSLEEP.SYNCS 0x989680 ;  /* 0x009896800000b95d */ /* 0x004fea0003900000 */
[----:B------:R-:W2:Y:S02]  /*a930*/  @!P3 SYNCS.PHASECHK.TRANS64 P3, [R7+URZ+0x20428], R8 ;  /* 0x020428080700b5a7 */ /* 0x000ea4000806007f */
[----:B--2---:R-:W-:Y:S05]  /*a940*/  @!P3 BRA `(.L_x_115) ;  /* 0xfffffffc00f0b947 */ /* 0x004fea000383ffff */
[----:B------:R-:W-:Y:S05]  /*a950*/  BRA `(.L_x_142) ;  /* 0xfffffff000e47947 */ /* 0x000fea000383ffff */
.L_x_120:
[----:B-1----:R1:W2:Y:S02]  /*a960*/  SYNCS.PHASECHK.TRANS64.TRYWAIT P3, [R7+URZ+0x20428], R8 ;  /* 0x02042808070075a7 */ /* 0x0022a4000806017f */
[----:B--2---:R-:W-:Y:S05]  /*a970*/  @!P3 NANOSLEEP.SYNCS 0x989680 ;  /* 0x009896800000b95d */ /* 0x004fea0003900000 */
[----:B------:R-:W2:Y:S02]  /*a980*/  @!P3 SYNCS.PHASECHK.TRANS64 P3, [R7+URZ+0x20428], R8 ;  /* 0x020428080700b5a7 */ /* 0x000ea4000806007f */
[----:B--2---:R-:W-:Y:S05]  /*a990*/  @!P3 BRA `(.L_x_120) ;  /* 0xfffffffc00f0b947 */ /* 0x004fea000383ffff */
[----:B------:R-:W-:Y:S05]  /*a9a0*/  BRA `(.L_x_143) ;  /* 0xfffffff400887947 */ /* 0x000fea000383ffff */
        .weak           $__internal_0_$__cuda_sm20_rcp_rn_f32_slowpath
        .type           $__internal_0_$__cuda_sm20_rcp_rn_f32_slowpath,@function
        .size           $__internal_0_$__cuda_sm20_rcp_rn_f32_slowpath,(.L_x_149 - $__internal_0_$__cuda_sm20_rcp_rn_f32_slowpath)
$__internal_0_$__cuda_sm20_rcp_rn_f32_slowpath:
[----:B------:R-:W-:Y:S01]  /*a9b0*/  IMAD.SHL.U32 R0, R3, 0x2, RZ ;  /* 0x0000000203007824 */ /* 0x000fe200078e00ff */
[----:B------:R-:W-:Y:S04]  /*a9c0*/  BSSY B2, `(.L_x_144) ;  /* 0x0000030000027945 */ /* 0x000fe80003800000 */
[----:B------:R-:W-:-:S04]  /*a9d0*/  SHF.R.U32.HI R21, RZ, 0x18, R0 ;  /* 0x00000018ff157819 */ /* 0x000fc80000011600 */
[----:B------:R-:W-:-:S13]  /*a9e0*/  ISETP.NE.U32.AND P0, PT, R21, RZ, PT ;  /* 0x000000ff1500720c */ /* 0x000fda0003f05070 */
[----:B------:R-:W-:Y:S05]  /*a9f0*/  @P0 BRA `(.L_x_145) ;  /* 0x0000000000280947 */ /* 0x000fea0003800000 */
[----:B------:R-:W-:-:S04]  /*aa00*/  SHF.L.U32 R0, R3, 0x1, RZ ;  /* 0x0000000103007819 */ /* 0x000fc800000006ff */
[----:B------:R-:W-:-:S13]  /*aa10*/  ISETP.NE.AND P0, PT, R0, RZ, PT ;  /* 0x000000ff0000720c */ /* 0x000fda0003f05270 */
[----:B------:R-:W-:Y:S01]  /*aa20*/  @P0 FFMA R7, R3, 1.84467440737095516160e+19, RZ ;  /* 0x5f80000003070823 */ /* 0x000fe200000000ff */
[----:B------:R-:W-:Y:S08]  /*aa30*/  @!P0 MUFU.RCP R6, R3 ;  /* 0x0000000300068308 */ /* 0x000ff00000001000 */
[----:B------:R-:W1:Y:S02]  /*aa40*/  @P0 MUFU.RCP R0, R7 ;  /* 0x0000000700000308 */ /* 0x000e640000001000 */
[----:B-1----:R-:W-:-:S04]  /*aa50*/  @P0 FFMA R12, R7, R0, -1 ;  /* 0xbf800000070c0423 */ /* 0x002fc80000000000 */
[----:B------:R-:W-:-:S04]  /*aa60*/  @P0 FADD.FTZ R13, -R12, -RZ ;  /* 0x800000ff0c0d0221 */ /* 0x000fc80000010100 */
[----:B------:R-:W-:-:S04]  /*aa70*/  @P0 FFMA R0, R0, R13, R0 ;  /* 0x0000000d00000223 */ /* 0x000fc80000000000 */
[----:B------:R-:W-:Y:S01]  /*aa80*/  @P0 FFMA R6, R0, 1.84467440737095516160e+19, RZ ;  /* 0x5f80000000060823 */ /* 0x000fe200000000ff */
[----:B------:R-:W-:Y:S06]  /*aa90*/  BRA `(.L_x_146) ;  /* 0x0000000000887947 */ /* 0x000fec0003800000 */
.L_x_145:
[----:B------:R-:W-:-:S04]  /*aaa0*/  IADD3 R88, R21, -0xfd, RZ ;  /* 0xffffff0315587810 */ /* 0x000fc80007ffe0ff */
[----:B------:R-:W-:-:S13]  /*aab0*/  ISETP.GT.U32.AND P0, PT, R88, 0x1, PT ;  /* 0x000000015800780c */ /* 0x000fda0003f04070 */
[----:B------:R-:W-:Y:S05]  /*aac0*/  @P0 BRA `(.L_x_147) ;  /* 0x0000000000780947 */ /* 0x000fea0003800000 */
[----:B------:R-:W-:Y:S01]  /*aad0*/  LOP3.LUT R0, R3, 0x7fffff, RZ, 0xc0, !PT ;  /* 0x007fffff03007812 */ /* 0x000fe200078ec0ff */
[----:B------:R-:W-:-:S03]  /*aae0*/  IMAD.MOV.U32 R13, RZ, RZ, 0x3 ;  /* 0x00000003ff0d7424 */ /* 0x000fc600078e00ff */
[----:B------:R-:W-:Y:S02]  /*aaf0*/  LOP3.LUT R0, R0, 0x3f800000, RZ, 0xfc, !PT ;  /* 0x3f80000000007812 */ /* 0x000fe400078efcff */
[----:B------:R-:W-:Y:S02]  /*ab00*/  SHF.L.U32 R13, R13, R88, RZ ;  /* 0x000000580d0d7219 */ /* 0x000fe400000006ff */
[----:B------:R-:W1:Y:S02]  /*ab10*/  MUFU.RCP R7, R0 ;  /* 0x0000000000077308 */ /* 0x000e640000001000 */
[----:B-1----:R-:W-:-:S04]  /*ab20*/  FFMA R6, R0, R7, -1 ;  /* 0xbf80000000067423 */ /* 0x002fc80000000007 */
[----:B------:R-:W-:-:S04]  /*ab30*/  FADD.FTZ R6, -R6, -RZ ;  /* 0x800000ff06067221 */ /* 0x000fc80000010100 */
[CCC-:B------:R-:W-:Y:S01]  /*ab40*/  FFMA.RM R12, R7.reuse, R6.reuse, R7.reuse ;  /* 0x00000006070c7223 */ /* 0x1c0fe20000004007 */
[----:B------:R-:W-:-:S04]  /*ab50*/  FFMA.RP R7, R7, R6, R7 ;  /* 0x0000000607077223 */ /* 0x000fc80000008007 */
[C---:B------:R-:W-:Y:S02]  /*ab60*/  LOP3.LUT R6, R12.reuse, 0x7fffff, RZ, 0xc0, !PT ;  /* 0x007fffff0c067812 */ /* 0x040fe400078ec0ff */
[----:B------:R-:W-:Y:S02]  /*ab70*/  FSETP.NEU.FTZ.AND P0, PT, R12, R7, PT ;  /* 0x000000070c00720b */ /* 0x000fe40003f1d000 */
[----:B------:R-:W-:Y:S02]  /*ab80*/  LOP3.LUT R6, R6, 0x800000, RZ, 0xfc, !PT ;  /* 0x0080000006067812 */ /* 0x000fe400078efcff */
[----:B------:R-:W-:Y:S02]  /*ab90*/  SEL R7, RZ, 0xffffffff, !P0 ;  /* 0xffffffffff077807 */ /* 0x000fe40004000000 */
[----:B------:R-:W-:Y:S02]  /*aba0*/  LOP3.LUT R13, R13, R6, RZ, 0xc0, !PT ;  /* 0x000000060d0d7212 */ /* 0x000fe400078ec0ff */
[----:B------:R-:W-:-:S02]  /*abb0*/  IADD3 R7, -R7, RZ, RZ ;  /* 0x000000ff07077210 */ /* 0x000fc40007ffe1ff */
[-C--:B------:R-:W-:Y:S02]  /*abc0*/  SHF.R.U32.HI R13, RZ, R88.reuse, R13 ;  /* 0x00000058ff0d7219 */ /* 0x080fe4000001160d */
[--C-:B------:R-:W-:Y:S01]  /*abd0*/  LOP3.LUT P1, RZ, R7, R88, R6.reuse, 0xf8, !PT ;  /* 0x0000005807ff7212 */ /* 0x100fe2000782f806 */
[----:B------:R-:W-:Y:S01]  /*abe0*/  VIADD R7, R21, 0xffffff04 ;  /* 0xffffff0415077836 */ /* 0x000fe20000000000 */
[C---:B------:R-:W-:Y:S02]  /*abf0*/  LOP3.LUT P0, RZ, R13.reuse, 0x1, RZ, 0xc0, !PT ;  /* 0x000000010dff7812 */ /* 0x040fe4000780c0ff */
[----:B------:R-:W-:Y:S02]  /*ac00*/  LOP3.LUT P2, RZ, R13, 0x2, RZ, 0xc0, !PT ;  /* 0x000000020dff7812 */ /* 0x000fe4000784c0ff */
[----:B------:R-:W-:Y:S02]  /*ac10*/  SHF.R.U32.HI R6, RZ, R7, R6 ;  /* 0x00000007ff067219 */ /* 0x000fe40000011606 */
[----:B------:R-:W-:-:S02]  /*ac20*/  PLOP3.LUT P0, PT, P0, P1, P2, 0xe0, 0x0 ;  /* 0x000000000000781c */ /* 0x000fc40000703c20 */
[----:B------:R-:W-:Y:S02]  /*ac30*/  LOP3.LUT P1, RZ, R3, 0x7fffff, RZ, 0xc0, !PT ;  /* 0x007fffff03ff7812 */ /* 0x000fe4000782c0ff */
[----:B------:R-:W-:-:S04]  /*ac40*/  SEL R0, RZ, 0x1, !P0 ;  /* 0x00000001ff007807 */ /* 0x000fc80004000000 */
[----:B------:R-:W-:-:S04]  /*ac50*/  IADD3 R0, -R0, RZ, RZ ;  /* 0x000000ff00007210 */ /* 0x000fc80007ffe1ff */
[----:B------:R-:W-:-:S13]  /*ac60*/  ISETP.GE.AND P0, PT, R0, RZ, PT ;  /* 0x000000ff0000720c */ /* 0x000fda0003f06270 */
[----:B------:R-:W-:-:S04]  /*ac70*/  @!P0 IADD3 R6, R6, 0x1, RZ ;  /* 0x0000000106068810 */ /* 0x000fc80007ffe0ff */
[----:B------:R-:W-:-:S04]  /*ac80*/  @!P1 SHF.L.U32 R6, R6, 0x1, RZ ;  /* 0x0000000106069819 */ /* 0x000fc800000006ff */
[----:B------:R-:W-:Y:S01]  /*ac90*/  LOP3.LUT R6, R6, 0x80000000, R3, 0xf8, !PT ;  /* 0x8000000006067812 */ /* 0x000fe200078ef803 */
[----:B------:R-:W-:Y:S06]  /*aca0*/  BRA `(.L_x_146) ;  /* 0x0000000000047947 */ /* 0x000fec0003800000 */
.L_x_147:
[----:B------:R1:W2:Y:S02]  /*acb0*/  MUFU.RCP R6, R3 ;  /* 0x0000000300067308 */ /* 0x0002a40000001000 */
.L_x_146:
[----:B------:R-:W-:Y:S05]  /*acc0*/  BSYNC B2 ;  /* 0x0000000000027941 */ /* 0x000fea0003800000 */
.L_x_144:
[----:B--2---:R-:W-:Y:S01]  /*acd0*/  IMAD.MOV.U32 R0, RZ, RZ, R6 ;  /* 0x000000ffff007224 */ /* 0x004fe200078e0006 */
[----:B------:R-:W-:Y:S02]  /*ace0*/  MOV R6, R14 ;  /* 0x0000000e00067202 */ /* 0x000fe40000000f00 */
[----:B------:R-:W-:-:S04]  /*acf0*/  MOV R7, 0x0 ;  /* 0x0000000000077802 */ /* 0x000fc80000000f00 */
[----:B-1----:R-:W-:Y:S05]  /*ad00*/  RET.REL.NODEC R6 `(_ZN7cutlass13device_kernelINS_4fmha6kernel28FmhaKernelTmaWarpSpecializedINS1_10collective30FmhaMainloopTmaWarpSpecializedINS_10bfloat16_tEffN4cute5tupleIJNS7_1CILi128EEENS9_ILi64EEESA_EEENS8_IJiNS9_ILi1EEENS8_IJiiEEEEEESF_SF_NS4_14ResidualFusionEJNS2_6OptionILNS2_3TagE0ENS9_ILb1EEEEENSH_ILSI_2ESJ_EEEEENS4_15FmhaFwdEpilogueIS6_fNS8_IJSB_SA_SB_EEEEENS2_23PersistentTileSchedulerEJSK_SL_EEEEEvNT_6ParamsE) ;  /* 0xffffff5006bc7950 */ /* 0x002fea0003c3ffff */
.L_x_148:
[----:B------:R-:W-:-:S00]  /*ad10*/  BRA `(.L_x_148) ;  /* 0xfffffffc00fc7947 */ /* 0x000fc0000383ffff */
[----:B------:R-:W-:-:S00]  /*ad20*/  NOP ;  /* 0x0000000000007918 */ /* 0x000fc00000000000 */
        /* <DEDUP_REMOVED lines=13> */
.L_x_149:


//--------------------- .nv.global.init           --------------------------
	.section	.nv.global.init,"aw",@progbits
.nv.global.init:
	.type		$str$24,@object
	.size		$str$24,($str$25 - $str$24)
$str$24:
        /*0000*/ 	.byte	0x28, 0x61, 0x64, 0x64, 0x72, 0x65, 0x73, 0x73, 0x20, 0x26, 0x20, 0x6d, 0x61, 0x73, 0x6b, 0x29
        /*0010*/ 	.byte	0x20, 0x3d, 0x3d, 0x20, 0x30, 0x00
	.type		$str$25,@object
	.size		$str$25,(__unnamed_1 - $str$25)
$str$25:
        /*0016*/ 	.byte	0x2f, 0x74, 0x6d, 0x70, 0x2f, 0x63, 0x75, 0x74, 0x6c, 0x61, 0x73, 0x73, 0x5f, 0x73, 0x77, 0x65
        /*0026*/ 	.byte	0x65, 0x70, 0x5f, 0x73, 0x72, 0x63, 0x2f, 0x69, 0x6e, 0x63, 0x6c, 0x75, 0x64, 0x65, 0x2f, 0x63
        /*0036*/ 	.byte	0x75, 0x74, 0x65, 0x2f, 0x70, 0x6f, 0x69, 0x6e, 0x74, 0x65, 0x72, 0x5f, 0x66, 0x6c, 0x61, 0x67
        /*0046*/ 	.byte	0x67, 0x65, 0x64, 0x2e, 0x68, 0x70, 0x70, 0x00
	.type		__unnamed_1,@object
	.size		__unnamed_1,(__unnamed_2 - __unnamed_1)
__unnamed_1:
        /*004e*/ 	.byte	0x61, 0x75, 0x74, 0x6f, 0x20, 0x63, 0x75, 0x74, 0x65, 0x3a, 0x3a, 0x61, 0x73, 0x5f, 0x70, 0x6f
        /* <DEDUP_REMOVED lines=27> */
        /*020e*/ 	.byte	0x32, 0x30, 0x34, 0x38, 0x3e, 0x3e, 0x3e, 0x3e, 0x3e, 0x5d, 0x00
	.type		__unnamed_2,@object
	.size		__unnamed_2,(.L_1 - __unnamed_2)
__unnamed_2:
        /* <DEDUP_REMOVED lines=29> */
.L_1:


//--------------------- .nv.shared._ZN7cutlass13device_kernelINS_4fmha6kernel28FmhaKernelTmaWarpSpecializedINS1_10collective30FmhaMainloopTmaWarpSpecializedINS_10bfloat16_tEffN4cute5tupleIJNS7_1CILi128EEENS9_ILi64EEESA_EEENS8_IJiNS9_ILi1EEENS8_IJiiEEEEEESF_SF_NS4_14ResidualFusionEJNS2_6OptionILNS2_3TagE0ENS9_ILb1EEEEENSH_ILSI_2ESJ_EEEEENS4_15FmhaFwdEpilogueIS6_fNS8_IJSB_SA_SB_EEEEENS2_23PersistentTileSchedulerEJSK_SL_EEEEEvNT_6ParamsE --------------------------
	.section	.nv.shared._ZN7cutlass13device_kernelINS_4fmha6kernel28FmhaKernelTmaWarpSpecializedINS1_10collective30FmhaMainloopTmaWarpSpecializedINS_10bfloat16_tEffN4cute5tupleIJNS7_1CILi128EEENS9_ILi64EEESA_EEENS8_IJiNS9_ILi1EEENS8_IJiiEEEEEESF_SF_NS4_14ResidualFusionEJNS2_6OptionILNS2_3TagE0ENS9_ILb1EEEEENSH_ILSI_2ESJ_EEEEENS4_15FmhaFwdEpilogueIS6_fNS8_IJSB_SA_SB_EEEEENS2_23PersistentTileSchedulerEJSK_SL_EEEEEvNT_6ParamsE,"aw",@nobits
	.sectionflags	@""
	.align	16
	.zero		1024


//--------------------- .nv.shared.reserved.0     --------------------------
	.section	.nv.shared.reserved.0,"aw",@nobits
	.weak		__nv_reservedSMEM_offset_0_alias
	.size		__nv_reservedSMEM_offset_0_alias, 0, 0
	.other		__nv_reservedSMEM_offset_0_alias,@"STO_CUDA_RESERVED_SHARED STV_DEFAULT"
__nv_reservedSMEM_offset_0_alias:
	.zero		0


//--------------------- .nv.global                --------------------------
	.section	.nv.global,"aw",@nobits
.nv.global:
	.type		_ZN39_INTERNAL_3289b0ad_4_k_cu_7bccd027_35374cute1_E,@object
	.size		_ZN39_INTERNAL_3289b0ad_4_k_cu_7bccd027_35374cute1_E,(_ZN39_INTERNAL_3289b0ad_4_k_cu_7bccd027_35374cuda3std3__45__cpo6cbeginE - _ZN39_INTERNAL_3289b0ad_4_k_cu_7bccd027_35374cute1_E)
_ZN39_INTERNAL_3289b0ad_4_k_cu_7bccd027_35374cute1_E:
	.zero		1
	.type		_ZN39_INTERNAL_3289b0ad_4_k_cu_7bccd027_35374cuda3std3__45__cpo6cbeginE,@object
	.size		_ZN39_INTERNAL_3289b0ad_4_k_cu_7bccd027_35374cuda3std3__45__cpo6cbeginE,(_ZN39_INTERNAL_3289b0ad_4_k_cu_7bccd027_35374cuda3std3__48in_placeE - _ZN39_INTERNAL_3289b0ad_4_k_cu_7bccd027_35374cuda3std3__45__cpo6cbeginE)
_ZN39_INTERNAL_3289b0ad_4_k_cu_7bccd027_35374cuda3std3__45__cpo6cbeginE:
	.zero		1
	.type		_ZN39_INTERNAL_3289b0ad_4_k_cu_7bccd027_35374cuda3std3__48in_placeE,@object
	.size		_ZN39_INTERNAL_3289b0ad_4_k_cu_7bccd027_35374cuda3std3__48in_placeE,(_ZN39_INTERNAL_3289b0ad_4_k_cu_7bccd027_35374cuda3std6ranges3__45__cpo9iter_moveE - _ZN39_INTERNAL_3289b0ad_4_k_cu_7bccd027_35374cuda3std3__48in_placeE)
_ZN39_INTERNAL_3289b0ad_4_k_cu_7bccd027_35374cuda3std3__48in_placeE:
	.zero		1
	.type		_ZN39_INTERNAL_3289b0ad_4_k_cu_7bccd027_35374cuda3std6ranges3__45__cpo9iter_moveE,@object
	.size		_ZN39_INTERNAL_3289b0ad_4_k_cu_7bccd027_35374cuda3std6ranges3__45__cpo9iter_moveE,(_ZN39_INTERNAL_3289b0ad_4_k_cu_7bccd027_35374cuda3std3__45__cpo5beginE - _ZN39_INTERNAL_3289b0ad_4_k_cu_7bccd027_35374cuda3std6ranges3__45__cpo9iter_moveE)
_ZN39_INTERNAL_3289b0ad_4_k_cu_7bccd027_35374cuda3std6ranges3__45__cpo9iter_moveE:
	.zero		1
	.type		_ZN39_INTERNAL_3289b0ad_4_k_cu_7bccd027_35374cuda3std3__45__cpo5beginE,@object
	.size		_ZN39_INTERNAL_3289b0ad_4_k_cu_7bccd027_35374cuda3std3__45__cpo5beginE,(_ZN39_INTERNAL_3289b0ad_4_k_cu_7bccd027_35374cuda3std3__441_GLOBAL__N__3289b0ad_4_k_cu_7bccd027_35376ignoreE - _ZN39_INTERNAL_3289b0ad_4_k_cu_7bccd027_35374cuda3std3__45__cpo5beginE)
_ZN39_INTERNAL_3289b0ad_4_k_cu_7bccd027_35374cuda3std3__45__cpo5beginE:
	.zero		1
	.type		_ZN39_INTERNAL_3289b0ad_4_k_cu_7bccd027_35374cuda3std3__441_GLOBAL__N__3289b0ad_4_k_cu_7bccd027_35376ignoreE,@object
	.size		_ZN39_INTERNAL_3289b0ad_4_k_cu_7bccd027_35374cuda3std3__441_GLOBAL__N__3289b0ad_4_k_cu_7bccd027_35376ignoreE,(_ZN39_INTERNAL_3289b0ad_4_k_cu_7bccd027_35374cute7productE - _ZN39_INTERNAL_3289b0ad_4_k_cu_7bccd027_35374cuda3std3__441_GLOBAL__N__3289b0ad_4_k_cu_7bccd027_35376ignoreE)
_ZN39_INTERNAL_3289b0ad_4_k_cu_7bccd027_35374cuda3std3__441_GLOBAL__N__3289b0ad_4_k_cu_7bccd027_35376ignoreE:
	.zero		1
	.type		_ZN39_INTERNAL_3289b0ad_4_k_cu_7bccd027_35374cute7productE,@object
	.size		_ZN39_INTERNAL_3289b0ad_4_k_cu_7bccd027_35374cute7productE,(_ZN39_INTERNAL_3289b0ad_4_k_cu_7bccd027_35374cuda3std3__45__cpo3endE - _ZN39_INTERNAL_3289b0ad_4_k_cu_7bccd027_35374cute7productE)
_ZN39_INTERNAL_3289b0ad_4_k_cu_7bccd027_35374cute7productE:
	.zero		1
	.type		_ZN39_INTERNAL_3289b0ad_4_k_cu_7bccd027_35374cuda3std3__45__cpo3endE,@object
	.size		_ZN39_INTERNAL_3289b0ad_4_k_cu_7bccd027_35374cuda3std3__45__cpo3endE,(_ZN39_INTERNAL_3289b0ad_4_k_cu_7bccd027_35374cuda3std3__419piecewise_constructE - _ZN39_INTERNAL_3289b0ad_4_k_cu_7bccd027_35374cuda3std3__45__cpo3endE)
_ZN39_INTERNAL_3289b0ad_4_k_cu_7bccd027_35374cuda3std3__45__cpo3endE:
	.zero		1
	.type		_ZN39_INTERNAL_3289b0ad_4_k_cu_7bccd027_35374cuda3std3__419piecewise_constructE,@object
	.size		_ZN39_INTERNAL_3289b0ad_4_k_cu_7bccd027_35374cuda3std3__419piecewise_constructE,(_ZN39_INTERNAL_3289b0ad_4_k_cu_7bccd027_35374cuda3std3__45__cpo4cendE - _ZN39_INTERNAL_3289b0ad_4_k_cu_7bccd027_35374cuda3std3__419piecewise_constructE)
_ZN39_INTERNAL_3289b0ad_4_k_cu_7bccd027_35374cuda3std3__419piecewise_constructE:
	.zero		1
	.type		_ZN39_INTERNAL_3289b0ad_4_k_cu_7bccd027_35374cuda3std3__45__cpo4cendE,@object
	.size		_ZN39_INTERNAL_3289b0ad_4_k_cu_7bccd027_35374cuda3std3__45__cpo4cendE,(_ZN39_INTERNAL_3289b0ad_4_k_cu_7bccd027_35374cuda3std6ranges3__45__cpo4swapE - _ZN39_INTERNAL_3289b0ad_4_k_cu_7bccd027_35374cuda3std3__45__cpo4cendE)
_ZN39_INTERNAL_3289b0ad_4_k_cu_7bccd027_35374cuda3std3__45__cpo4cendE:
	.zero		1
	.type		_ZN39_INTERNAL_3289b0ad_4_k_cu_7bccd027_35374cuda3std6ranges3__45__cpo4swapE,@object
	.size		_ZN39_INTERNAL_3289b0ad_4_k_cu_7bccd027_35374cuda3std6ranges3__45__cpo4swapE,(.L_9 - _ZN39_INTERNAL_3289b0ad_4_k_cu_7bccd027_35374cuda3std6ranges3__45__cpo4swapE)
_ZN39_INTERNAL_3289b0ad_4_k_cu_7bccd027_35374cuda3std6ranges3__45__cpo4swapE:
	.zero		1
.L_9:


//--------------------- .nv.constant0._ZN7cutlass13device_kernelINS_4fmha6kernel28FmhaKernelTmaWarpSpecializedINS1_10collective30FmhaMainloopTmaWarpSpecializedINS_10bfloat16_tEffN4cute5tupleIJNS7_1CILi128EEENS9_ILi64EEESA_EEENS8_IJiNS9_ILi1EEENS8_IJiiEEEEEESF_SF_NS4_14ResidualFusionEJNS2_6OptionILNS2_3TagE0ENS9_ILb1EEEEENSH_ILSI_2ESJ_EEEEENS4_15FmhaFwdEpilogueIS6_fNS8_IJSB_SA_SB_EEEEENS2_23PersistentTileSchedulerEJSK_SL_EEEEEvNT_6ParamsE --------------------------
	.section	.nv.constant0._ZN7cutlass13device_kernelINS_4fmha6kernel28FmhaKernelTmaWarpSpecializedINS1_10collective30FmhaMainloopTmaWarpSpecializedINS_10bfloat16_tEffN4cute5tupleIJNS7_1CILi128EEENS9_ILi64EEESA_EEENS8_IJiNS9_ILi1EEENS8_IJiiEEEEEESF_SF_NS4_14ResidualFusionEJNS2_6OptionILNS2_3TagE0ENS9_ILb1EEEEENSH_ILSI_2ESJ_EEEEENS4_15FmhaFwdEpilogueIS6_fNS8_IJSB_SA_SB_EEEEENS2_23PersistentTileSchedulerEJSK_SL_EEEEEvNT_6ParamsE,"a",@progbits
	.sectionflags	@""
	.align	4
.nv.constant0._ZN7cutlass13device_kernelINS_4fmha6kernel28FmhaKernelTmaWarpSpecializedINS1_10collective30FmhaMainloopTmaWarpSpecializedINS_10bfloat16_tEffN4cute5tupleIJNS7_1CILi128EEENS9_ILi64EEESA_EEENS8_IJiNS9_ILi1EEENS8_IJiiEEEEEESF_SF_NS4_14ResidualFusionEJNS2_6OptionILNS2_3TagE0ENS9_ILb1EEEEENSH_ILSI_2ESJ_EEEEENS4_15FmhaFwdEpilogueIS6_fNS8_IJSB_SA_SB_EEEEENS2_23PersistentTileSchedulerEJSK_SL_EEEEEvNT_6ParamsE:
	.zero		2688


//--------------------- SYMBOLS --------------------------

	.type		.nv.reservedSmem.offset0,@object
	.size		.nv.reservedSmem.offset0,0x4
	.type		__assertfail,@function
